//
// Generated by NVIDIA NVVM Compiler
//
// Compiler Build ID: CL-36424714
// Cuda compilation tools, release 13.0, V13.0.88
// Based on NVVM 20.0.0
//

.version 9.0
.target sm_100
.address_size 64

	// .globl	smoothingFilter
.extern .shared .align 16 .b8 s_IMG[];
.extern .shared .align 16 .b8 s_NORM[];

.visible .entry smoothingFilter(
	.param .u32 smoothingFilter_param_0,
	.param .u32 smoothingFilter_param_1,
	.param .u32 smoothingFilter_param_2,
	.param .u32 smoothingFilter_param_3,
	.param .u64 .ptr .align 1 smoothingFilter_param_4,
	.param .u64 .ptr .align 1 smoothingFilter_param_5,
	.param .u64 .ptr .align 1 smoothingFilter_param_6
)
{
	.reg .pred 	%p<34>;
	.reg .b32 	%r<48>;
	.reg .b32 	%f<64>;
	.reg .b64 	%rd<15>;
	.reg .b64 	%fd<5>;

	ld.param.u32 	%r26, [smoothingFilter_param_0];
	ld.param.u32 	%r27, [smoothingFilter_param_1];
	ld.param.u32 	%r28, [smoothingFilter_param_2];
	ld.param.u32 	%r29, [smoothingFilter_param_3];
	ld.param.u64 	%rd5, [smoothingFilter_param_4];
	ld.param.u64 	%rd3, [smoothingFilter_param_5];
	ld.param.u64 	%rd4, [smoothingFilter_param_6];
	cvta.to.global.u64 	%rd1, %rd5;
	mov.u32 	%r1, %tid.x;
	mov.u32 	%r2, %tid.y;
	mov.u32 	%r30, %ctaid.x;
	mov.u32 	%r3, %ntid.x;
	mad.lo.s32 	%r4, %r30, %r3, %r1;
	mov.u32 	%r31, %ctaid.y;
	mov.u32 	%r5, %ntid.y;
	mad.lo.s32 	%r6, %r31, %r5, %r2;
	mad.lo.s32 	%r7, %r2, %r3, %r1;
	mad.lo.s32 	%r8, %r27, %r6, %r4;
	mul.wide.s32 	%rd6, %r8, 4;
	add.s64 	%rd7, %rd1, %rd6;
	ld.global.f32 	%f25, [%rd7];
	shl.b32 	%r32, %r7, 2;
	mov.u32 	%r33, s_IMG;
	add.s32 	%r34, %r33, %r32;
	st.shared.f32 	[%r34], %f25;
	bar.sync 	0;
	setp.lt.s32 	%p3, %r4, 0;
	setp.ge.s32 	%p4, %r4, %r27;
	setp.ge.s32 	%p5, %r6, %r26;
	or.pred  	%p6, %p4, %p5;
	or.pred  	%p7, %p6, %p3;
	@%p7 bra 	$L__BB0_20;
	setp.lt.s32 	%p8, %r28, 1;
	setp.lt.s32 	%p9, %r29, 2;
	mov.f32 	%f63, 0f3F800000;
	mov.f32 	%f61, 0f00000000;
	or.pred  	%p10, %p9, %p8;
	@%p10 bra 	$L__BB0_13;
	cvt.rn.f32.u32 	%f1, %r26;
	cvt.rn.f32.s32 	%f2, %r27;
	cvt.rn.f32.u32 	%f3, %r1;
	cvt.rn.f32.u32 	%f4, %r3;
	cvt.rn.f32.u32 	%f5, %r2;
	cvt.rn.f32.s32 	%f6, %r29;
	cvt.rn.f32.s32 	%f7, %r28;
	mov.f32 	%f55, 0f3F800000;
	bra.uni 	$L__BB0_4;
$L__BB0_3:
	setp.geu.f32 	%p27, %f60, %f7;
	setp.geu.f32 	%p28, %f55, %f6;
	or.pred  	%p29, %p28, %p27;
	@%p29 bra 	$L__BB0_13;
$L__BB0_4:
	mov.f32 	%f63, %f55;
	neg.f32 	%f30, %f63;
	cvt.rzi.s32.f32 	%r9, %f30;
	cvt.rn.f32.s32 	%f31, %r9;
	add.f32 	%f55, %f63, 0f3F800000;
	setp.leu.f32 	%p11, %f55, %f31;
	mov.f32 	%f60, 0f00000000;
	mov.f32 	%f61, %f60;
	@%p11 bra 	$L__BB0_3;
	cvt.rn.f32.u32 	%f33, %r4;
	setp.gtu.f32 	%p12, %f63, %f33;
	add.f32 	%f34, %f63, %f33;
	setp.geu.f32 	%p13, %f34, %f1;
	or.pred  	%p14, %p12, %p13;
	cvt.rn.f32.u32 	%f35, %r6;
	setp.gtu.f32 	%p15, %f63, %f35;
	add.f32 	%f36, %f63, %f35;
	setp.geu.f32 	%p16, %f36, %f2;
	setp.geu.f32 	%p17, %f63, %f3;
	add.f32 	%f37, %f63, %f3;
	setp.geu.f32 	%p18, %f37, %f4;
	setp.geu.f32 	%p19, %f63, %f5;
	add.f32 	%f39, %f63, %f5;
	cvt.rn.f32.u32 	%f41, %r5;
	setp.geu.f32 	%p20, %f39, %f41;
	or.pred  	%p21, %p15, %p16;
	or.pred  	%p1, %p14, %p21;
	or.pred  	%p23, %p17, %p18;
	or.pred  	%p24, %p23, %p19;
	or.pred  	%p2, %p24, %p20;
	mov.f32 	%f61, 0f00000000;
	mov.u32 	%r42, %r9;
	mov.f32 	%f60, %f61;
$L__BB0_6:
	add.s32 	%r35, %r7, %r9;
	mad.lo.s32 	%r36, %r42, %r5, %r35;
	shl.b32 	%r37, %r36, 2;
	mov.u32 	%r38, s_IMG;
	add.s32 	%r44, %r38, %r37;
	add.s32 	%r39, %r6, %r42;
	add.s32 	%r40, %r4, %r9;
	mad.lo.s32 	%r43, %r27, %r39, %r40;
	mov.u32 	%r45, %r9;
$L__BB0_7:
	@%p1 bra 	$L__BB0_11;
	@%p2 bra 	$L__BB0_10;
	ld.shared.f32 	%f43, [%r44];
	add.f32 	%f60, %f60, %f43;
	add.f32 	%f61, %f61, 0f3F800000;
	bra.uni 	$L__BB0_11;
$L__BB0_10:
	mul.wide.s32 	%rd8, %r43, 4;
	add.s64 	%rd9, %rd1, %rd8;
	ld.global.f32 	%f44, [%rd9];
	add.f32 	%f60, %f60, %f44;
	add.f32 	%f61, %f61, 0f3F800000;
$L__BB0_11:
	add.s32 	%r45, %r45, 1;
	cvt.rn.f32.s32 	%f45, %r45;
	setp.gt.f32 	%p25, %f55, %f45;
	add.s32 	%r44, %r44, 4;
	add.s32 	%r43, %r43, 1;
	@%p25 bra 	$L__BB0_7;
	add.s32 	%r42, %r42, 1;
	cvt.rn.f32.s32 	%f46, %r42;
	setp.gt.f32 	%p26, %f55, %f46;
	@%p26 bra 	$L__BB0_6;
	bra.uni 	$L__BB0_3;
$L__BB0_13:
	cvta.to.global.u64 	%rd10, %rd3;
	mul.wide.s32 	%rd11, %r8, 4;
	add.s64 	%rd12, %rd10, %rd11;
	st.global.f32 	[%rd12], %f63;
	bar.sync 	0;
	neg.f32 	%f47, %f63;
	cvt.rzi.s32.f32 	%r20, %f47;
	cvt.rn.f32.s32 	%f48, %r20;
	add.f32 	%f24, %f63, 0f3F800000;
	setp.leu.f32 	%p30, %f24, %f48;
	@%p30 bra 	$L__BB0_20;
	cvt.f64.f32 	%fd2, %f61;
	rcp.rn.f64 	%fd1, %fd2;
	cvta.to.global.u64 	%rd2, %rd4;
	mov.u32 	%r46, %r20;
$L__BB0_15:
	mad.lo.s32 	%r22, %r46, %r27, %r8;
	mov.u32 	%r47, %r20;
$L__BB0_16:
	setp.eq.f32 	%p31, %f61, 0f00000000;
	@%p31 bra 	$L__BB0_18;
	add.s32 	%r41, %r22, %r47;
	mul.wide.s32 	%rd13, %r41, 4;
	add.s64 	%rd14, %rd2, %rd13;
	ld.global.f32 	%f49, [%rd14];
	cvt.f64.f32 	%fd3, %f49;
	add.f64 	%fd4, %fd1, %fd3;
	cvt.rn.f32.f64 	%f50, %fd4;
	st.global.f32 	[%rd14], %f50;
$L__BB0_18:
	add.s32 	%r47, %r47, 1;
	cvt.rn.f32.s32 	%f51, %r47;
	setp.gt.f32 	%p32, %f24, %f51;
	@%p32 bra 	$L__BB0_16;
	add.s32 	%r46, %r46, 1;
	cvt.rn.f32.s32 	%f52, %r46;
	setp.gt.f32 	%p33, %f24, %f52;
	@%p33 bra 	$L__BB0_15;
$L__BB0_20:
	bar.sync 	0;
	ret;

}
	// .globl	normalizeFilter
.visible .entry normalizeFilter(
	.param .u32 normalizeFilter_param_0,
	.param .u32 normalizeFilter_param_1,
	.param .u64 .ptr .align 1 normalizeFilter_param_2,
	.param .u64 .ptr .align 1 normalizeFilter_param_3
)
{
	.reg .pred 	%p<15>;
	.reg .b32 	%r<17>;
	.reg .b32 	%f<8>;
	.reg .b64 	%rd<11>;

	ld.param.u32 	%r7, [normalizeFilter_param_0];
	ld.param.u32 	%r8, [normalizeFilter_param_1];
	ld.param.u64 	%rd3, [normalizeFilter_param_2];
	ld.param.u64 	%rd4, [normalizeFilter_param_3];
	cvta.to.global.u64 	%rd1, %rd3;
	cvta.to.global.u64 	%rd5, %rd4;
	mov.u32 	%r1, %tid.x;
	mov.u32 	%r2, %tid.y;
	mov.u32 	%r9, %ctaid.x;
	mov.u32 	%r3, %ntid.x;
	mad.lo.s32 	%r10, %r9, %r3, %r1;
	mov.u32 	%r11, %ctaid.y;
	mov.u32 	%r4, %ntid.y;
	mad.lo.s32 	%r12, %r11, %r4, %r2;
	mad.lo.s32 	%r13, %r2, %r3, %r1;
	mad.lo.s32 	%r5, %r8, %r12, %r10;
	mul.wide.s32 	%rd6, %r5, 4;
	add.s64 	%rd2, %rd5, %rd6;
	ld.global.f32 	%f3, [%rd2];
	shl.b32 	%r14, %r13, 2;
	mov.u32 	%r15, s_NORM;
	add.s32 	%r6, %r15, %r14;
	st.shared.f32 	[%r6], %f3;
	bar.sync 	0;
	setp.lt.s32 	%p1, %r10, 0;
	setp.ge.s32 	%p2, %r10, %r8;
	setp.ge.s32 	%p3, %r12, %r7;
	or.pred  	%p4, %p2, %p3;
	or.pred  	%p5, %p4, %p1;
	@%p5 bra 	$L__BB1_6;
	setp.eq.s32 	%p6, %r1, 0;
	setp.ge.u32 	%p7, %r1, %r3;
	setp.eq.s32 	%p8, %r2, 0;
	or.pred  	%p9, %p6, %p8;
	or.pred  	%p10, %p9, %p7;
	setp.ge.u32 	%p11, %r2, %r4;
	or.pred  	%p12, %p11, %p10;
	@%p12 bra 	$L__BB1_4;
	ld.shared.f32 	%f1, [%r6];
	setp.eq.f32 	%p14, %f1, 0f00000000;
	@%p14 bra 	$L__BB1_6;
	add.s64 	%rd10, %rd1, %rd6;
	ld.global.f32 	%f6, [%rd10];
	div.rn.f32 	%f7, %f6, %f1;
	st.global.f32 	[%rd10], %f7;
	bra.uni 	$L__BB1_6;
$L__BB1_4:
	ld.global.f32 	%f2, [%rd2];
	setp.eq.f32 	%p13, %f2, 0f00000000;
	@%p13 bra 	$L__BB1_6;
	add.s64 	%rd8, %rd1, %rd6;
	ld.global.f32 	%f4, [%rd8];
	div.rn.f32 	%f5, %f4, %f2;
	st.global.f32 	[%rd8], %f5;
$L__BB1_6:
	bar.sync 	0;
	ret;

}
	// .globl	outFilter
.visible .entry outFilter(
	.param .u32 outFilter_param_0,
	.param .u32 outFilter_param_1,
	.param .u64 .ptr .align 1 outFilter_param_2,
	.param .u64 .ptr .align 1 outFilter_param_3,
	.param .u64 .ptr .align 1 outFilter_param_4
)
{
	.reg .pred 	%p<25>;
	.reg .b32 	%r<30>;
	.reg .b32 	%f<50>;
	.reg .b64 	%rd<14>;

	ld.param.u32 	%r16, [outFilter_param_0];
	ld.param.u32 	%r17, [outFilter_param_1];
	ld.param.u64 	%rd3, [outFilter_param_2];
	ld.param.u64 	%rd4, [outFilter_param_3];
	ld.param.u64 	%rd2, [outFilter_param_4];
	cvta.to.global.u64 	%rd1, %rd3;
	cvta.to.global.u64 	%rd5, %rd4;
	mov.u32 	%r1, %tid.x;
	mov.u32 	%r2, %tid.y;
	mov.u32 	%r18, %ctaid.x;
	mov.u32 	%r3, %ntid.x;
	mad.lo.s32 	%r4, %r18, %r3, %r1;
	mov.u32 	%r19, %ctaid.y;
	mov.u32 	%r5, %ntid.y;
	mad.lo.s32 	%r6, %r19, %r5, %r2;
	mad.lo.s32 	%r7, %r2, %r3, %r1;
	mad.lo.s32 	%r8, %r17, %r6, %r4;
	mul.wide.s32 	%rd6, %r8, 4;
	add.s64 	%rd7, %rd5, %rd6;
	ld.global.f32 	%f1, [%rd7];
	add.s64 	%rd8, %rd1, %rd6;
	ld.global.f32 	%f15, [%rd8];
	shl.b32 	%r20, %r7, 2;
	mov.u32 	%r21, s_IMG;
	add.s32 	%r22, %r21, %r20;
	st.shared.f32 	[%r22], %f15;
	bar.sync 	0;
	setp.lt.s32 	%p3, %r4, 0;
	setp.ge.s32 	%p4, %r4, %r17;
	setp.ge.s32 	%p5, %r6, %r16;
	or.pred  	%p6, %p4, %p5;
	or.pred  	%p7, %p6, %p3;
	@%p7 bra 	$L__BB2_12;
	neg.f32 	%f17, %f1;
	cvt.rzi.s32.f32 	%r9, %f17;
	cvt.rn.f32.s32 	%f18, %r9;
	add.f32 	%f2, %f1, 0f3F800000;
	setp.leu.f32 	%p8, %f2, %f18;
	mov.f32 	%f46, 0f00000000;
	mov.f32 	%f47, %f46;
	@%p8 bra 	$L__BB2_10;
	cvt.rn.f32.u32 	%f20, %r4;
	setp.gtu.f32 	%p9, %f1, %f20;
	add.f32 	%f21, %f1, %f20;
	cvt.rn.f32.u32 	%f22, %r16;
	setp.geu.f32 	%p10, %f21, %f22;
	or.pred  	%p11, %p9, %p10;
	cvt.rn.f32.u32 	%f23, %r6;
	setp.gtu.f32 	%p12, %f1, %f23;
	add.f32 	%f24, %f1, %f23;
	cvt.rn.f32.s32 	%f25, %r17;
	setp.geu.f32 	%p13, %f24, %f25;
	cvt.rn.f32.u32 	%f26, %r1;
	setp.geu.f32 	%p14, %f1, %f26;
	add.f32 	%f27, %f1, %f26;
	cvt.rn.f32.u32 	%f29, %r3;
	setp.geu.f32 	%p15, %f27, %f29;
	cvt.rn.f32.u32 	%f31, %r2;
	setp.geu.f32 	%p16, %f1, %f31;
	add.f32 	%f33, %f1, %f31;
	cvt.rn.f32.u32 	%f35, %r5;
	setp.geu.f32 	%p17, %f33, %f35;
	or.pred  	%p18, %p12, %p13;
	or.pred  	%p1, %p11, %p18;
	or.pred  	%p20, %p14, %p15;
	or.pred  	%p21, %p20, %p16;
	or.pred  	%p2, %p21, %p17;
	mov.f32 	%f47, 0f00000000;
	mov.u32 	%r28, %r9;
	mov.f32 	%f46, %f47;
$L__BB2_3:
	mad.lo.s32 	%r11, %r28, %r17, %r8;
	mad.lo.s32 	%r12, %r28, %r5, %r7;
	mov.u32 	%r29, %r9;
$L__BB2_4:
	@%p1 bra 	$L__BB2_8;
	@%p2 bra 	$L__BB2_7;
	add.s32 	%r23, %r12, %r29;
	shl.b32 	%r24, %r23, 2;
	mov.u32 	%r25, s_IMG;
	add.s32 	%r26, %r25, %r24;
	ld.shared.f32 	%f37, [%r26];
	add.f32 	%f46, %f46, %f37;
	add.f32 	%f47, %f47, 0f3F800000;
	bra.uni 	$L__BB2_8;
$L__BB2_7:
	add.s32 	%r27, %r11, %r29;
	mul.wide.s32 	%rd9, %r27, 4;
	add.s64 	%rd10, %rd1, %rd9;
	ld.global.f32 	%f38, [%rd10];
	add.f32 	%f46, %f46, %f38;
	add.f32 	%f47, %f47, 0f3F800000;
$L__BB2_8:
	add.s32 	%r29, %r29, 1;
	cvt.rn.f32.s32 	%f39, %r29;
	setp.gt.f32 	%p22, %f2, %f39;
	@%p22 bra 	$L__BB2_4;
	add.s32 	%r28, %r28, 1;
	cvt.rn.f32.s32 	%f40, %r28;
	setp.gt.f32 	%p23, %f2, %f40;
	@%p23 bra 	$L__BB2_3;
$L__BB2_10:
	setp.eq.f32 	%p24, %f47, 0f00000000;
	@%p24 bra 	$L__BB2_12;
	div.rn.f32 	%f41, %f46, %f47;
	cvta.to.global.u64 	%rd11, %rd2;
	mul.wide.s32 	%rd12, %r8, 4;
	add.s64 	%rd13, %rd11, %rd12;
	st.global.f32 	[%rd13], %f41;
$L__BB2_12:
	bar.sync 	0;
	ret;

}


// ===== COMPILED SASS (sm_100) =====

	.target	sm_100

	.elftype	@"ET_EXEC"


//--------------------- .note.nv.tkinfo           --------------------------
	.section	.note.nv.tkinfo,"",@"SHT_NOTE"
	.sectionflags	@"SHF_NOTE_NV_TKINFO"
	.tkinfo
        /*0018*/ 	.word	0x00000002
        /*0030*/ 	.string	""
        /*0030*/ 	.string	"ptxas"
        /*0030*/ 	.string	"Cuda compilation tools, release 13.0, V13.0.88"
        /*0030*/ 	.string	"Build cuda_13.0.r13.0/compiler.36424714_0"
        /*0030*/ 	.string	"-arch sm_100 -m 64 "



//--------------------- .note.nv.cuinfo           --------------------------
	.section	.note.nv.cuinfo,"",@"SHT_NOTE"
	.sectionflags	@"SHF_NOTE_NV_CUINFO"
        /*0018*/ 	.short	0x0002
        /*001a*/ 	.short	0x0064
        /*001c*/ 	.short	0x0082
	.zero		2


//--------------------- .nv.info                  --------------------------
	.section	.nv.info,"",@"SHT_CUDA_INFO"
	.align	4


	//----- nvinfo : EIATTR_REGCOUNT
	.align		4
        /*0000*/ 	.byte	0x04, 0x2f
        /*0002*/ 	.short	(.L_1 - .L_0)
	.align		4
.L_0:
        /*0004*/ 	.word	index@(smoothingFilter)
        /*0008*/ 	.word	0x0000001d


	//----- nvinfo : EIATTR_FRAME_SIZE
	.align		4
.L_1:
        /*000c*/ 	.byte	0x04, 0x11
        /*000e*/ 	.short	(.L_3 - .L_2)
	.align		4
.L_2:
        /*0010*/ 	.word	index@($__internal_2_$__cuda_sm20_dblrcp_rn_slowpath_v3)
        /*0014*/ 	.word	0x00000000


	//----- nvinfo : EIATTR_FRAME_SIZE
	.align		4
.L_3:
        /*0018*/ 	.byte	0x04, 0x11
        /*001a*/ 	.short	(.L_5 - .L_4)
	.align		4
.L_4:
        /*001c*/ 	.word	index@(smoothingFilter)
        /*0020*/ 	.word	0x00000000


	//----- nvinfo : EIATTR_REGCOUNT
	.align		4
.L_5:
        /*0024*/ 	.byte	0x04, 0x2f
        /*0026*/ 	.short	(.L_7 - .L_6)
	.align		4
.L_6:
        /*0028*/ 	.word	index@(normalizeFilter)
        /*002c*/ 	.word	0x00000011


	//----- nvinfo : EIATTR_FRAME_SIZE
	.align		4
.L_7:
        /*0030*/ 	.byte	0x04, 0x11
        /*0032*/ 	.short	(.L_9 - .L_8)
	.align		4
.L_8:
        /*0034*/ 	.word	index@($__internal_1_$__cuda_sm3x_div_rn_noftz_f32_slowpath)
        /*0038*/ 	.word	0x00000000


	//----- nvinfo : EIATTR_FRAME_SIZE
	.align		4
.L_9:
        /*003c*/ 	.byte	0x04, 0x11
        /*003e*/ 	.short	(.L_11 - .L_10)
	.align		4
.L_10:
        /*0040*/ 	.word	index@(normalizeFilter)
        /*0044*/ 	.word	0x00000000


	//----- nvinfo : EIATTR_REGCOUNT
	.align		4
.L_11:
        /*0048*/ 	.byte	0x04, 0x2f
        /*004a*/ 	.short	(.L_13 - .L_12)
	.align		4
.L_12:
        /*004c*/ 	.word	index@(outFilter)
        /*0050*/ 	.word	0x00000015


	//----- nvinfo : EIATTR_FRAME_SIZE
	.align		4
.L_13:
        /*0054*/ 	.byte	0x04, 0x11
        /*0056*/ 	.short	(.L_15 - .L_14)
	.align		4
.L_14:
        /*0058*/ 	.word	index@($__internal_0_$__cuda_sm3x_div_rn_noftz_f32_slowpath)
        /*005c*/ 	.word	0x00000000


	//----- nvinfo : EIATTR_FRAME_SIZE
	.align		4
.L_15:
        /*0060*/ 	.byte	0x04, 0x11
        /*0062*/ 	.short	(.L_17 - .L_16)
	.align		4
.L_16:
        /*0064*/ 	.word	index@(outFilter)
        /*0068*/ 	.word	0x00000000


	//----- nvinfo : EIATTR_MIN_STACK_SIZE
	.align		4
.L_17:
        /*006c*/ 	.byte	0x04, 0x12
        /*006e*/ 	.short	(.L_19 - .L_18)
	.align		4
.L_18:
        /*0070*/ 	.word	index@(outFilter)
        /*0074*/ 	.word	0x00000000


	//----- nvinfo : EIATTR_MIN_STACK_SIZE
	.align		4
.L_19:
        /*0078*/ 	.byte	0x04, 0x12
        /*007a*/ 	.short	(.L_21 - .L_20)
	.align		4
.L_20:
        /*007c*/ 	.word	index@(normalizeFilter)
        /*0080*/ 	.word	0x00000000


	//----- nvinfo : EIATTR_MIN_STACK_SIZE
	.align		4
.L_21:
        /*0084*/ 	.byte	0x04, 0x12
        /*0086*/ 	.short	(.L_23 - .L_22)
	.align		4
.L_22:
        /*0088*/ 	.word	index@(smoothingFilter)
        /*008c*/ 	.word	0x00000000
.L_23:


//--------------------- .nv.compat                --------------------------
	.section	.nv.compat,"",@"SHT_CUDA_COMPAT_INFO"
	.align	4
        /*0000*/ 	.byte	0x02, 0x09, 0x00, 0x00, 0x02, 0x02, 0x01, 0x00, 0x02, 0x05, 0x05, 0x00, 0x03, 0x07, 0x01, 0x01
        /*0010*/ 	.byte	0x02, 0x03, 0x00, 0x00, 0x02, 0x06, 0x01, 0x00, 0x04, 0x0b, 0x08, 0x00, 0x01, 0x00, 0x00, 0x00
        /*0020*/ 	.byte	0x00, 0x00, 0x00, 0x00


//--------------------- .nv.info.outFilter        --------------------------
	.section	.nv.info.outFilter,"",@"SHT_CUDA_INFO"
	.sectionflags	@""
	.align	4


	//----- nvinfo : EIATTR_CUDA_API_VERSION
	.align		4
        /*0000*/ 	.byte	0x04, 0x37
        /*0002*/ 	.short	(.L_25 - .L_24)
.L_24:
        /*0004*/ 	.word	0x00000082


	//----- nvinfo : EIATTR_KPARAM_INFO
	.align		4
.L_25:
        /*0008*/ 	.byte	0x04, 0x17
        /*000a*/ 	.short	(.L_27 - .L_26)
.L_26:
        /*000c*/ 	.word	0x00000000
        /*0010*/ 	.short	0x0004
        /*0012*/ 	.short	0x0018
        /*0014*/ 	.byte	0x00, 0xf5, 0x21, 0x00


	//----- nvinfo : EIATTR_KPARAM_INFO
	.align		4
.L_27:
        /*0018*/ 	.byte	0x04, 0x17
        /*001a*/ 	.short	(.L_29 - .L_28)
.L_28:
        /*001c*/ 	.word	0x00000000
        /*0020*/ 	.short	0x0003
        /*0022*/ 	.short	0x0010
        /*0024*/ 	.byte	0x00, 0xf5, 0x21, 0x00


	//----- nvinfo : EIATTR_KPARAM_INFO
	.align		4
.L_29:
        /*0028*/ 	.byte	0x04, 0x17
        /*002a*/ 	.short	(.L_31 - .L_30)
.L_30:
        /*002c*/ 	.word	0x00000000
        /*0030*/ 	.short	0x0002
        /*0032*/ 	.short	0x0008
        /*0034*/ 	.byte	0x00, 0xf5, 0x21, 0x00


	//----- nvinfo : EIATTR_KPARAM_INFO
	.align		4
.L_31:
        /*0038*/ 	.byte	0x04, 0x17
        /*003a*/ 	.short	(.L_33 - .L_32)
.L_32:
        /*003c*/ 	.word	0x00000000
        /*0040*/ 	.short	0x0001
        /*0042*/ 	.short	0x0004
        /*0044*/ 	.byte	0x00, 0xf0, 0x11, 0x00


	//----- nvinfo : EIATTR_KPARAM_INFO
	.align		4
.L_33:
        /*0048*/ 	.byte	0x04, 0x17
        /*004a*/ 	.short	(.L_35 - .L_34)
.L_34:
        /*004c*/ 	.word	0x00000000
        /*0050*/ 	.short	0x0000
        /*0052*/ 	.short	0x0000
        /*0054*/ 	.byte	0x00, 0xf0, 0x11, 0x00


	//----- nvinfo : EIATTR_SPARSE_MMA_MASK
	.align		4
.L_35:
        /*0058*/ 	.byte	0x03, 0x50
        /*005a*/ 	.short	0x0000


	//----- nvinfo : EIATTR_MAXREG_COUNT
	.align		4
        /*005c*/ 	.byte	0x03, 0x1b
        /*005e*/ 	.short	0x00ff


	//----- nvinfo : EIATTR_NUM_BARRIERS
	.align		4
        /*0060*/ 	.byte	0x02, 0x4c
        /*0062*/ 	.byte	0x01
	.zero		1


	//----- nvinfo : EIATTR_MERCURY_ISA_VERSION
	.align		4
        /*0064*/ 	.byte	0x03, 0x5f
        /*0066*/ 	.short	0x0101


	//----- nvinfo : EIATTR_VRC_CTA_INIT_COUNT
	.align		4
        /*0068*/ 	.byte	0x02, 0x4a
	.zero		1
	.zero		1


	//----- nvinfo : EIATTR_EXIT_INSTR_OFFSETS
	.align		4
        /*006c*/ 	.byte	0x04, 0x1c
        /*006e*/ 	.short	(.L_37 - .L_36)


	//   ....[0]....
.L_36:
        /*0070*/ 	.word	0x00000750


	//----- nvinfo : EIATTR_CRS_STACK_SIZE
	.align		4
.L_37:
        /*0074*/ 	.byte	0x04, 0x1e
        /*0076*/ 	.short	(.L_39 - .L_38)
.L_38:
        /*0078*/ 	.word	0x00000000


	//----- nvinfo : EIATTR_CBANK_PARAM_SIZE
	.align		4
.L_39:
        /*007c*/ 	.byte	0x03, 0x19
        /*007e*/ 	.short	0x0020


	//----- nvinfo : EIATTR_PARAM_CBANK
	.align		4
        /*0080*/ 	.byte	0x04, 0x0a
        /*0082*/ 	.short	(.L_41 - .L_40)
	.align		4
.L_40:
        /*0084*/ 	.word	index@(.nv.constant0.outFilter)
        /*0088*/ 	.short	0x0380
        /*008a*/ 	.short	0x0020


	//----- nvinfo : EIATTR_SW_WAR
	.align		4
.L_41:
        /*008c*/ 	.byte	0x04, 0x36
        /*008e*/ 	.short	(.L_43 - .L_42)
.L_42:
        /*0090*/ 	.word	0x00000008
.L_43:


//--------------------- .nv.info.normalizeFilter  --------------------------
	.section	.nv.info.normalizeFilter,"",@"SHT_CUDA_INFO"
	.sectionflags	@""
	.align	4


	//----- nvinfo : EIATTR_CUDA_API_VERSION
	.align		4
        /*0000*/ 	.byte	0x04, 0x37
        /*0002*/ 	.short	(.L_45 - .L_44)
.L_44:
        /*0004*/ 	.word	0x00000082


	//----- nvinfo : EIATTR_KPARAM_INFO
	.align		4
.L_45:
        /*0008*/ 	.byte	0x04, 0x17
        /*000a*/ 	.short	(.L_47 - .L_46)
.L_46:
        /*000c*/ 	.word	0x00000000
        /*0010*/ 	.short	0x0003
        /*0012*/ 	.short	0x0010
        /*0014*/ 	.byte	0x00, 0xf5, 0x21, 0x00


	//----- nvinfo : EIATTR_KPARAM_INFO
	.align		4
.L_47:
        /*0018*/ 	.byte	0x04, 0x17
        /*001a*/ 	.short	(.L_49 - .L_48)
.L_48:
        /*001c*/ 	.word	0x00000000
        /*0020*/ 	.short	0x0002
        /*0022*/ 	.short	0x0008
        /*0024*/ 	.byte	0x00, 0xf5, 0x21, 0x00


	//----- nvinfo : EIATTR_KPARAM_INFO
	.align		4
.L_49:
        /*0028*/ 	.byte	0x04, 0x17
        /*002a*/ 	.short	(.L_51 - .L_50)
.L_50:
        /*002c*/ 	.word	0x00000000
        /*0030*/ 	.short	0x0001
        /*0032*/ 	.short	0x0004
        /*0034*/ 	.byte	0x00, 0xf0, 0x11, 0x00


	//----- nvinfo : EIATTR_KPARAM_INFO
	.align		4
.L_51:
        /*0038*/ 	.byte	0x04, 0x17
        /*003a*/ 	.short	(.L_53 - .L_52)
.L_52:
        /*003c*/ 	.word	0x00000000
        /*0040*/ 	.short	0x0000
        /*0042*/ 	.short	0x0000
        /*0044*/ 	.byte	0x00, 0xf0, 0x11, 0x00


	//----- nvinfo : EIATTR_SPARSE_MMA_MASK
	.align		4
.L_53:
        /*0048*/ 	.byte	0x03, 0x50
        /*004a*/ 	.short	0x0000


	//----- nvinfo : EIATTR_MAXREG_COUNT
	.align		4
        /*004c*/ 	.byte	0x03, 0x1b
        /*004e*/ 	.short	0x00ff


	//----- nvinfo : EIATTR_NUM_BARRIERS
	.align		4
        /*0050*/ 	.byte	0x02, 0x4c
        /*0052*/ 	.byte	0x01
	.zero		1


	//----- nvinfo : EIATTR_MERCURY_ISA_VERSION
	.align		4
        /*0054*/ 	.byte	0x03, 0x5f
        /*0056*/ 	.short	0x0101


	//----- nvinfo : EIATTR_VRC_CTA_INIT_COUNT
	.align		4
        /*0058*/ 	.byte	0x02, 0x4a
	.zero		1
	.zero		1


	//----- nvinfo : EIATTR_EXIT_INSTR_OFFSETS
	.align		4
        /*005c*/ 	.byte	0x04, 0x1c
        /*005e*/ 	.short	(.L_55 - .L_54)


	//   ....[0]....
.L_54:
        /*0060*/ 	.word	0x000004b0


	//----- nvinfo : EIATTR_CRS_STACK_SIZE
	.align		4
.L_55:
        /*0064*/ 	.byte	0x04, 0x1e
        /*0066*/ 	.short	(.L_57 - .L_56)
.L_56:
        /*0068*/ 	.word	0x00000000


	//----- nvinfo : EIATTR_CBANK_PARAM_SIZE
	.align		4
.L_57:
        /*006c*/ 	.byte	0x03, 0x19
        /*006e*/ 	.short	0x0018


	//----- nvinfo : EIATTR_PARAM_CBANK
	.align		4
        /*0070*/ 	.byte	0x04, 0x0a
        /*0072*/ 	.short	(.L_59 - .L_58)
	.align		4
.L_58:
        /*0074*/ 	.word	index@(.nv.constant0.normalizeFilter)
        /*0078*/ 	.short	0x0380
        /*007a*/ 	.short	0x0018


	//----- nvinfo : EIATTR_SW_WAR
	.align		4
.L_59:
        /*007c*/ 	.byte	0x04, 0x36
        /*007e*/ 	.short	(.L_61 - .L_60)
.L_60:
        /*0080*/ 	.word	0x00000008
.L_61:


//--------------------- .nv.info.smoothingFilter  --------------------------
	.section	.nv.info.smoothingFilter,"",@"SHT_CUDA_INFO"
	.sectionflags	@""
	.align	4


	//----- nvinfo : EIATTR_CUDA_API_VERSION
	.align		4
        /*0000*/ 	.byte	0x04, 0x37
        /*0002*/ 	.short	(.L_63 - .L_62)
.L_62:
        /*0004*/ 	.word	0x00000082


	//----- nvinfo : EIATTR_KPARAM_INFO
	.align		4
.L_63:
        /*0008*/ 	.byte	0x04, 0x17
        /*000a*/ 	.short	(.L_65 - .L_64)
.L_64:
        /*000c*/ 	.word	0x00000000
        /*0010*/ 	.short	0x0006
        /*0012*/ 	.short	0x0020
        /*0014*/ 	.byte	0x00, 0xf5, 0x21, 0x00


	//----- nvinfo : EIATTR_KPARAM_INFO
	.align		4
.L_65:
        /*0018*/ 	.byte	0x04, 0x17
        /*001a*/ 	.short	(.L_67 - .L_66)
.L_66:
        /*001c*/ 	.word	0x00000000
        /*0020*/ 	.short	0x0005
        /*0022*/ 	.short	0x0018
        /*0024*/ 	.byte	0x00, 0xf5, 0x21, 0x00


	//----- nvinfo : EIATTR_KPARAM_INFO
	.align		4
.L_67:
        /*0028*/ 	.byte	0x04, 0x17
        /*002a*/ 	.short	(.L_69 - .L_68)
.L_68:
        /*002c*/ 	.word	0x00000000
        /*0030*/ 	.short	0x0004
        /*0032*/ 	.short	0x0010
        /*0034*/ 	.byte	0x00, 0xf5, 0x21, 0x00


	//----- nvinfo : EIATTR_KPARAM_INFO
	.align		4
.L_69:
        /*0038*/ 	.byte	0x04, 0x17
        /*003a*/ 	.short	(.L_71 - .L_70)
.L_70:
        /*003c*/ 	.word	0x00000000
        /*0040*/ 	.short	0x0003
        /*0042*/ 	.short	0x000c
        /*0044*/ 	.byte	0x00, 0xf0, 0x11, 0x00


	//----- nvinfo : EIATTR_KPARAM_INFO
	.align		4
.L_71:
        /*0048*/ 	.byte	0x04, 0x17
        /*004a*/ 	.short	(.L_73 - .L_72)
.L_72:
        /*004c*/ 	.word	0x00000000
        /*0050*/ 	.short	0x0002
        /*0052*/ 	.short	0x0008
        /*0054*/ 	.byte	0x00, 0xf0, 0x11, 0x00


	//----- nvinfo : EIATTR_KPARAM_INFO
	.align		4
.L_73:
        /*0058*/ 	.byte	0x04, 0x17
        /*005a*/ 	.short	(.L_75 - .L_74)
.L_74:
        /*005c*/ 	.word	0x00000000
        /*0060*/ 	.short	0x0001
        /*0062*/ 	.short	0x0004
        /*0064*/ 	.byte	0x00, 0xf0, 0x11, 0x00


	//----- nvinfo : EIATTR_KPARAM_INFO
	.align		4
.L_75:
        /*0068*/ 	.byte	0x04, 0x17
        /*006a*/ 	.short	(.L_77 - .L_76)
.L_76:
        /*006c*/ 	.word	0x00000000
        /*0070*/ 	.short	0x0000
        /*0072*/ 	.short	0x0000
        /*0074*/ 	.byte	0x00, 0xf0, 0x11, 0x00


	//----- nvinfo : EIATTR_SPARSE_MMA_MASK
	.align		4
.L_77:
        /*0078*/ 	.byte	0x03, 0x50
        /*007a*/ 	.short	0x0000


	//----- nvinfo : EIATTR_MAXREG_COUNT
	.align		4
        /*007c*/ 	.byte	0x03, 0x1b
        /*007e*/ 	.short	0x00ff


	//----- nvinfo : EIATTR_NUM_BARRIERS
	.align		4
        /*0080*/ 	.byte	0x02, 0x4c
        /*0082*/ 	.byte	0x01
	.zero		1


	//----- nvinfo : EIATTR_MERCURY_ISA_VERSION
	.align		4
        /*0084*/ 	.byte	0x03, 0x5f
        /*0086*/ 	.short	0x0101


	//----- nvinfo : EIATTR_VRC_CTA_INIT_COUNT
	.align		4
        /*0088*/ 	.byte	0x02, 0x4a
	.zero		1
	.zero		1


	//----- nvinfo : EIATTR_EXIT_INSTR_OFFSETS
	.align		4
        /*008c*/ 	.byte	0x04, 0x1c
        /*008e*/ 	.short	(.L_79 - .L_78)


	//   ....[0]....
.L_78:
        /*0090*/ 	.word	0x00000a30


	//----- nvinfo : EIATTR_CRS_STACK_SIZE
	.align		4
.L_79:
        /*0094*/ 	.byte	0x04, 0x1e
        /*0096*/ 	.short	(.L_81 - .L_80)
.L_80:
        /*0098*/ 	.word	0x00000000


	//----- nvinfo : EIATTR_CBANK_PARAM_SIZE
	.align		4
.L_81:
        /*009c*/ 	.byte	0x03, 0x19
        /*009e*/ 	.short	0x0028


	//----- nvinfo : EIATTR_PARAM_CBANK
	.align		4
        /*00a0*/ 	.byte	0x04, 0x0a
        /*00a2*/ 	.short	(.L_83 - .L_82)
	.align		4
.L_82:
        /*00a4*/ 	.word	index@(.nv.constant0.smoothingFilter)
        /*00a8*/ 	.short	0x0380
        /*00aa*/ 	.short	0x0028


	//----- nvinfo : EIATTR_SW_WAR
	.align		4
.L_83:
        /*00ac*/ 	.byte	0x04, 0x36
        /*00ae*/ 	.short	(.L_85 - .L_84)
.L_84:
        /*00b0*/ 	.word	0x00000008
.L_85:


//--------------------- .nv.callgraph             --------------------------
	.section	.nv.callgraph,"",@"SHT_CUDA_CALLGRAPH"
	.align	4
	.sectionentsize	8
	.align		4
        /*0000*/ 	.word	0x00000000
	.align		4
        /*0004*/ 	.word	0xffffffff
	.align		4
        /*0008*/ 	.word	0x00000000
	.align		4
        /*000c*/ 	.word	0xfffffffe
	.align		4
        /*0010*/ 	.word	0x00000000
	.align		4
        /*0014*/ 	.word	0xfffffffd
	.align		4
        /*0018*/ 	.word	0x00000000
	.align		4
        /*001c*/ 	.word	0xfffffffc


//--------------------- .text.outFilter           --------------------------
	.section	.text.outFilter,"ax",@progbits
	.align	128
        .global         outFilter
        .type           outFilter,@function
        .size           outFilter,(.L_x_64 - outFilter)
        .other          outFilter,@"STO_CUDA_ENTRY STV_DEFAULT"
outFilter:
.text.outFilter:
[----:B------:R-:W-:Y:S01]  /*0000*/  LDC R1, c[0x0][0x37c] ;  /* 0x0000df00ff017b82 */ /* 0x000fe20000000800 */
[----:B------:R-:W0:Y:S07]  /*0010*/  S2R R14, SR_TID.X ;  /* 0x00000000000e7919 */ /* 0x000e2e0000002100 */
[----:B------:R-:W0:Y:S01]  /*0020*/  LDC R17, c[0x0][0x360] ;  /* 0x0000d800ff117b82 */ /* 0x000e220000000800 */
[----:B------:R-:W1:Y:S01]  /*0030*/  LDCU UR8, c[0x0][0x384] ;  /* 0x00007080ff0877ac */ /* 0x000e620008000800 */
[----:B------:R-:W2:Y:S01]  /*0040*/  S2R R3, SR_TID.Y ;  /* 0x0000000000037919 */ /* 0x000ea20000002200 */
[----:B------:R-:W3:Y:S05]  /*0050*/  LDCU.64 UR6, c[0x0][0x358] ;  /* 0x00006b00ff0677ac */ /* 0x000eea0008000a00 */
[----:B------:R-:W0:Y:S01]  /*0060*/  S2UR UR4, SR_CTAID.X ;  /* 0x00000000000479c3 */ /* 0x000e220000002500 */
[----:B------:R-:W4:Y:S07]  /*0070*/  LDCU UR9, c[0x0][0x380] ;  /* 0x00007000ff0977ac */ /* 0x000f2e0008000800 */
[----:B------:R-:W2:Y:S08]  /*0080*/  S2UR UR5, SR_CTAID.Y ;  /* 0x00000000000579c3 */ /* 0x000eb00000002600 */
[----:B------:R-:W2:Y:S08]  /*0090*/  LDC R0, c[0x0][0x364] ;  /* 0x0000d900ff007b82 */ /* 0x000eb00000000800 */
[----:B------:R-:W3:Y:S01]  /*00a0*/  LDC.64 R8, c[0x0][0x388] ;  /* 0x0000e200ff087b82 */ /* 0x000ee20000000a00 */
[----:B0-----:R-:W-:-:S07]  /*00b0*/  IMAD R10, R17, UR4, R14 ;  /* 0x00000004110a7c24 */ /* 0x001fce000f8e020e */
[----:B------:R-:W0:Y:S01]  /*00c0*/  LDC.64 R6, c[0x0][0x390] ;  /* 0x0000e400ff067b82 */ /* 0x000e220000000a00 */
[----:B--2---:R-:W-:-:S04]  /*00d0*/  IMAD R11, R0, UR5, R3 ;  /* 0x00000005000b7c24 */ /* 0x004fc8000f8e0203 */
[----:B-1----:R-:W-:-:S04]  /*00e0*/  IMAD R2, R11, UR8, R10 ;  /* 0x000000080b027c24 */ /* 0x002fc8000f8e020a */
[----:B---3--:R-:W-:-:S06]  /*00f0*/  IMAD.WIDE R8, R2, 0x4, R8 ;  /* 0x0000000402087825 */ /* 0x008fcc00078e0208 */
[----:B------:R-:W2:Y:S01]  /*0100*/  LDG.E R8, desc[UR6][R8.64] ;  /* 0x0000000608087981 */ /* 0x000ea2000c1e1900 */
[----:B------:R-:W1:Y:S01]  /*0110*/  S2UR UR5, SR_CgaCtaId ;  /* 0x00000000000579c3 */ /* 0x000e620000008800 */
[----:B----4-:R-:W-:Y:S01]  /*0120*/  ISETP.GE.AND P0, PT, R11, UR9, PT ;  /* 0x000000090b007c0c */ /* 0x010fe2000bf06270 */
[----:B------:R-:W-:Y:S01]  /*0130*/  UMOV UR4, 0x400 ;  /* 0x0000040000047882 */ /* 0x000fe20000000000 */
[----:B------:R-:W-:Y:S02]  /*0140*/  IMAD R5, R3, R17, R14 ;  /* 0x0000001103057224 */ /* 0x000fe400078e020e */
[----:B------:R-:W-:Y:S01]  /*0150*/  ISETP.GE.OR P0, PT, R10, UR8, P0 ;  /* 0x000000080a007c0c */ /* 0x000fe20008706670 */
[----:B0-----:R-:W-:-:S03]  /*0160*/  IMAD.WIDE R6, R2, 0x4, R6 ;  /* 0x0000000402067825 */ /* 0x001fc600078e0206 */
[----:B------:R-:W-:Y:S01]  /*0170*/  ISETP.LT.OR P0, PT, R10, RZ, P0 ;  /* 0x000000ff0a00720c */ /* 0x000fe20000701670 */
[----:B------:R-:W-:Y:S01]  /*0180*/  BSSY.RECONVERGENT B0, `(.L_x_0) ;  /* 0x000005b000007945 */ /* 0x000fe20003800200 */
[----:B------:R0:W5:Y:S01]  /*0190*/  LDG.E R12, desc[UR6][R6.64] ;  /* 0x00000006060c7981 */ /* 0x000162000c1e1900 */
[----:B-1----:R-:W-:-:S06]  /*01a0*/  ULEA UR4, UR5, UR4, 0x18 ;  /* 0x0000000405047291 */ /* 0x002fcc000f8ec0ff */
[----:B------:R-:W-:-:S05]  /*01b0*/  LEA R13, R5, UR4, 0x2 ;  /* 0x00000004050d7c11 */ /* 0x000fca000f8e10ff */
[----:B--2---:R0:W-:Y:S01]  /*01c0*/  STS [R13], R8 ;  /* 0x000000080d007388 */ /* 0x0041e20000000800 */
[----:B------:R-:W-:Y:S06]  /*01d0*/  BAR.SYNC.DEFER_BLOCKING 0x0 ;  /* 0x0000000000007b1d */ /* 0x000fec0000010000 */
[----:B------:R-:W-:Y:S05]  /*01e0*/  @P0 BRA `(.L_x_1) ;  /* 0x0000000400500947 */ /* 0x000fea0003800000 */
[----:B0----5:R-:W0:Y:S01]  /*01f0*/  F2I.TRUNC.NTZ R6, -R12 ;  /* 0x8000000c00067305 */ /* 0x021e22000020f100 */
[----:B------:R-:W-:Y:S01]  /*0200*/  FADD R4, R12, 1 ;  /* 0x3f8000000c047421 */ /* 0x000fe20000000000 */
[----:B------:R-:W-:Y:S01]  /*0210*/  BSSY.RECONVERGENT B1, `(.L_x_2) ;  /* 0x000003d000017945 */ /* 0x000fe20003800200 */
[----:B------:R-:W-:Y:S01]  /*0220*/  IMAD.MOV.U32 R8, RZ, RZ, RZ ;  /* 0x000000ffff087224 */ /* 0x000fe200078e00ff */
[----:B0-----:R-:W-:-:S04]  /*0230*/  I2FP.F32.S32 R7, R6 ;  /* 0x0000000600077245 */ /* 0x001fc80000201400 */
[----:B------:R-:W-:Y:S01]  /*0240*/  FSETP.GT.AND P0, PT, R4, R7, PT ;  /* 0x000000070400720b */ /* 0x000fe20003f04000 */
[----:B------:R-:W-:-:S12]  /*0250*/  IMAD.MOV.U32 R7, RZ, RZ, RZ ;  /* 0x000000ffff077224 */ /* 0x000fd800078e00ff */
[----:B------:R-:W-:Y:S05]  /*0260*/  @!P0 BRA `(.L_x_3) ;  /* 0x0000000000dc8947 */ /* 0x000fea0003800000 */
[----:B------:R-:W-:Y:S02]  /*0270*/  I2FP.F32.U32 R15, R14 ;  /* 0x0000000e000f7245 */ /* 0x000fe40000201000 */
[----:B------:R-:W-:Y:S02]  /*0280*/  I2FP.F32.U32 R7, R10 ;  /* 0x0000000a00077245 */ /* 0x000fe40000201000 */
[----:B------:R-:W-:Y:S01]  /*0290*/  I2FP.F32.U32 R11, R11 ;  /* 0x0000000b000b7245 */ /* 0x000fe20000201000 */
[C---:B------:R-:W-:Y:S01]  /*02a0*/  FADD R14, R12.reuse, R15 ;  /* 0x0000000f0c0e7221 */ /* 0x040fe20000000000 */
[----:B------:R-:W-:Y:S01]  /*02b0*/  I2FP.F32.U32 R17, R17 ;  /* 0x0000001100117245 */ /* 0x000fe20000201000 */
[C---:B------:R-:W-:Y:S01]  /*02c0*/  FADD R8, R12.reuse, R7 ;  /* 0x000000070c087221 */ /* 0x040fe20000000000 */
[----:B------:R-:W-:Y:S01]  /*02d0*/  I2FP.F32.U32 R9, UR9 ;  /* 0x0000000900097c45 */ /* 0x000fe20008201000 */
[----:B------:R-:W-:Y:S01]  /*02e0*/  FADD R10, R12, R11 ;  /* 0x0000000b0c0a7221 */ /* 0x000fe20000000000 */
[----:B------:R-:W-:-:S02]  /*02f0*/  FSETP.GEU.AND P0, PT, R14, R17, PT ;  /* 0x000000110e00720b */ /* 0x000fc40003f0e000 */
[----:B------:R-:W-:Y:S02]  /*0300*/  I2FP.F32.S32 R13, UR8 ;  /* 0x00000008000d7c45 */ /* 0x000fe40008201400 */
[----:B------:R-:W-:Y:S02]  /*0310*/  FSETP.GEU.AND P1, PT, R8, R9, PT ;  /* 0x000000090800720b */ /* 0x000fe40003f2e000 */
[----:B------:R-:W-:Y:S02]  /*0320*/  I2FP.F32.U32 R3, R3 ;  /* 0x0000000300037245 */ /* 0x000fe40000201000 */
[----:B------:R-:W-:Y:S02]  /*0330*/  FSETP.GEU.OR P0, PT, R12, R15, P0 ;  /* 0x0000000f0c00720b */ /* 0x000fe4000070e400 */
[----:B------:R-:W-:Y:S02]  /*0340*/  FSETP.GEU.AND P2, PT, R10, R13, PT ;  /* 0x0000000d0a00720b */ /* 0x000fe40003f4e000 */
[C---:B------:R-:W-:Y:S01]  /*0350*/  FSETP.GTU.OR P1, PT, R12.reuse, R7, P1 ;  /* 0x000000070c00720b */ /* 0x040fe20000f2c400 */
[C---:B------:R-:W-:Y:S01]  /*0360*/  FADD R7, R12.reuse, R3 ;  /* 0x000000030c077221 */ /* 0x040fe20000000000 */
[----:B------:R-:W-:Y:S01]  /*0370*/  FSETP.GEU.OR P0, PT, R12, R3, P0 ;  /* 0x000000030c00720b */ /* 0x000fe2000070e400 */
[----:B------:R-:W-:Y:S01]  /*0380*/  IMAD.MOV.U32 R3, RZ, RZ, R6 ;  /* 0x000000ffff037224 */ /* 0x000fe200078e0006 */
[----:B------:R-:W-:-:S02]  /*0390*/  I2FP.F32.U32 R8, R0 ;  /* 0x0000000000087245 */ /* 0x000fc40000201000 */
[----:B------:R-:W-:Y:S02]  /*03a0*/  FSETP.GTU.OR P2, PT, R12, R11, P2 ;  /* 0x0000000b0c00720b */ /* 0x000fe4000174c400 */
[----:B------:R-:W-:Y:S01]  /*03b0*/  FSETP.GEU.OR P0, PT, R7, R8, P0 ;  /* 0x000000080700720b */ /* 0x000fe2000070e400 */
[----:B------:R-:W-:Y:S01]  /*03c0*/  IMAD.MOV.U32 R7, RZ, RZ, RZ ;  /* 0x000000ffff077224 */ /* 0x000fe200078e00ff */
[----:B------:R-:W-:Y:S01]  /*03d0*/  PLOP3.LUT P1, PT, P1, P2, PT, 0xf8, 0x8f ;  /* 0x00000000008f781c */ /* 0x000fe20000f25f70 */
[----:B------:R-:W-:-:S12]  /*03e0*/  IMAD.MOV.U32 R8, RZ, RZ, RZ ;  /* 0x000000ffff087224 */ /* 0x000fd800078e00ff */
.L_x_8:
[----:B------:R-:W0:Y:S01]  /*03f0*/  LDCU UR4, c[0x0][0x384] ;  /* 0x00007080ff0477ac */ /* 0x000e220008000800 */
[----:B------:R-:W-:Y:S01]  /*0400*/  BSSY.RECONVERGENT B2, `(.L_x_4) ;  /* 0x0000019000027945 */ /* 0x000fe20003800200 */
[----:B------:R-:W-:Y:S02]  /*0410*/  IMAD R16, R0, R3, R5 ;  /* 0x0000000300107224 */ /* 0x000fe400078e0205 */
[----:B------:R-:W-:Y:S02]  /*0420*/  IMAD.MOV.U32 R9, RZ, RZ, R6 ;  /* 0x000000ffff097224 */ /* 0x000fe400078e0006 */
[----:B0-----:R-:W-:-:S07]  /*0430*/  IMAD R14, R3, UR4, R2 ;  /* 0x00000004030e7c24 */ /* 0x001fce000f8e0202 */
.L_x_7:
[----:B------:R-:W-:Y:S04]  /*0440*/  BSSY.RECONVERGENT B3, `(.L_x_5) ;  /* 0x0000010000037945 */ /* 0x000fe80003800200 */
[----:B------:R-:W-:Y:S05]  /*0450*/  @P1 BRA `(.L_x_6) ;  /* 0x0000000000381947 */ /* 0x000fea0003800000 */
[----:B------:R-:W0:Y:S01]  /*0460*/  @P0 LDC.64 R10, c[0x0][0x388] ;  /* 0x0000e200ff0a0b82 */ /* 0x000e220000000a00 */
[----:B------:R-:W-:-:S04]  /*0470*/  @P0 IMAD.IADD R13, R14, 0x1, R9 ;  /* 0x000000010e0d0824 */ /* 0x000fc800078e0209 */
[----:B0-----:R-:W-:-:S06]  /*0480*/  @P0 IMAD.WIDE R10, R13, 0x4, R10 ;  /* 0x000000040d0a0825 */ /* 0x001fcc00078e020a */
[----:B------:R-:W2:Y:S01]  /*0490*/  @P0 LDG.E R11, desc[UR6][R10.64] ;  /* 0x000000060a0b0981 */ /* 0x000ea2000c1e1900 */
[----:B------:R-:W-:Y:S01]  /*04a0*/  @!P0 MOV R13, 0x400 ;  /* 0x00000400000d8802 */ /* 0x000fe20000000f00 */
[----:B------:R-:W-:Y:S02]  /*04b0*/  @!P0 IMAD.IADD R12, R16, 0x1, R9 ;  /* 0x00000001100c8824 */ /* 0x000fe400078e0209 */
[----:B------:R-:W-:Y:S01]  /*04c0*/  @!P0 FADD R7, R7, 1 ;  /* 0x3f80000007078421 */ /* 0x000fe20000000000 */
[----:B------:R-:W0:Y:S03]  /*04d0*/  @!P0 S2R R18, SR_CgaCtaId ;  /* 0x0000000000128919 */ /* 0x000e260000008800 */
[----:B------:R-:W-:Y:S01]  /*04e0*/  @P0 FADD R7, R7, 1 ;  /* 0x3f80000007070421 */ /* 0x000fe20000000000 */
[----:B0-----:R-:W-:-:S05]  /*04f0*/  @!P0 LEA R13, R18, R13, 0x18 ;  /* 0x0000000d120d8211 */ /* 0x001fca00078ec0ff */
[----:B------:R-:W-:-:S05]  /*0500*/  @!P0 IMAD R12, R12, 0x4, R13 ;  /* 0x000000040c0c8824 */ /* 0x000fca00078e020d */
[----:B------:R-:W0:Y:S02]  /*0510*/  @!P0 LDS R13, [R12] ;  /* 0x000000000c0d8984 */ /* 0x000e240000000800 */
[----:B0-----:R-:W-:-:S04]  /*0520*/  @!P0 FADD R8, R8, R13 ;  /* 0x0000000d08088221 */ /* 0x001fc80000000000 */
[----:B--2---:R-:W-:-:S07]  /*0530*/  @P0 FADD R8, R8, R11 ;  /* 0x0000000b08080221 */ /* 0x004fce0000000000 */
.L_x_6:
[----:B------:R-:W-:Y:S05]  /*0540*/  BSYNC.RECONVERGENT B3 ;  /* 0x0000000000037941 */ /* 0x000fea0003800200 */
.L_x_5:
[----:B------:R-:W-:-:S05]  /*0550*/  VIADD R9, R9, 0x1 ;  /* 0x0000000109097836 */ /* 0x000fca0000000000 */
[----:B------:R-:W-:-:S04]  /*0560*/  I2FP.F32.S32 R11, R9 ;  /* 0x00000009000b7245 */ /* 0x000fc80000201400 */
[----:B------:R-:W-:-:S13]  /*0570*/  FSETP.GT.AND P2, PT, R4, R11, PT ;  /* 0x0000000b0400720b */ /* 0x000fda0003f44000 */
[----:B------:R-:W-:Y:S05]  /*0580*/  @P2 BRA `(.L_x_7) ;  /* 0xfffffffc00ac2947 */ /* 0x000fea000383ffff */
[----:B------:R-:W-:Y:S05]  /*0590*/  BSYNC.RECONVERGENT B2 ;  /* 0x0000000000027941 */ /* 0x000fea0003800200 */
.L_x_4:
[----:B------:R-:W-:-:S05]  /*05a0*/  VIADD R3, R3, 0x1 ;  /* 0x0000000103037836 */ /* 0x000fca0000000000 */
[----:B------:R-:W-:-:S04]  /*05b0*/  I2FP.F32.S32 R9, R3 ;  /* 0x0000000300097245 */ /* 0x000fc80000201400 */
[----:B------:R-:W-:-:S13]  /*05c0*/  FSETP.GT.AND P2, PT, R4, R9, PT ;  /* 0x000000090400720b */ /* 0x000fda0003f44000 */
[----:B------:R-:W-:Y:S05]  /*05d0*/  @P2 BRA `(.L_x_8) ;  /* 0xfffffffc00842947 */ /* 0x000fea000383ffff */
.L_x_3:
[----:B------:R-:W-:Y:S05]  /*05e0*/  BSYNC.RECONVERGENT B1 ;  /* 0x0000000000017941 */ /* 0x000fea0003800200 */
.L_x_2:
[----:B------:R-:W-:-:S13]  /*05f0*/  FSETP.NEU.AND P0, PT, R7, RZ, PT ;  /* 0x000000ff0700720b */ /* 0x000fda0003f0d000 */
[----:B------:R-:W-:Y:S05]  /*0600*/  @!P0 BRA `(.L_x_1) ;  /* 0x0000000000488947 */ /* 0x000fea0003800000 */
[----:B------:R-:W0:Y:S01]  /*0610*/  MUFU.RCP R0, R7 ;  /* 0x0000000700007308 */ /* 0x000e220000001000 */
[----:B------:R-:W-:Y:S07]  /*0620*/  BSSY.RECONVERGENT B1, `(.L_x_9) ;  /* 0x000000d000017945 */ /* 0x000fee0003800200 */
[----:B------:R-:W1:Y:S01]  /*0630*/  FCHK P0, R8, R7 ;  /* 0x0000000708007302 */ /* 0x000e620000000000 */
[----:B0-----:R-:W-:-:S04]  /*0640*/  FFMA R3, R0, -R7, 1 ;  /* 0x3f80000000037423 */ /* 0x001fc80000000807 */
[----:B------:R-:W-:-:S04]  /*0650*/  FFMA R0, R0, R3, R0 ;  /* 0x0000000300007223 */ /* 0x000fc80000000000 */
[----:B------:R-:W-:-:S04]  /*0660*/  FFMA R3, R0, R8, RZ ;  /* 0x0000000800037223 */ /* 0x000fc800000000ff */
[----:B------:R-:W-:-:S04]  /*0670*/  FFMA R4, R3, -R7, R8 ;  /* 0x8000000703047223 */ /* 0x000fc80000000008 */
[----:B------:R-:W-:Y:S01]  /*0680*/  FFMA R9, R0, R4, R3 ;  /* 0x0000000400097223 */ /* 0x000fe20000000003 */
[----:B-1----:R-:W-:Y:S06]  /*0690*/  @!P0 BRA `(.L_x_10) ;  /* 0x0000000000148947 */ /* 0x002fec0003800000 */
[----:B------:R-:W-:Y:S01]  /*06a0*/  IMAD.MOV.U32 R0, RZ, RZ, R8 ;  /* 0x000000ffff007224 */ /* 0x000fe200078e0008 */
[----:B------:R-:W-:Y:S01]  /*06b0*/  MOV R4, 0x6e0 ;  /* 0x000006e000047802 */ /* 0x000fe20000000f00 */
[----:B------:R-:W-:-:S07]  /*06c0*/  IMAD.MOV.U32 R3, RZ, RZ, R7 ;  /* 0x000000ffff037224 */ /* 0x000fce00078e0007 */
[----:B------:R-:W-:Y:S05]  /*06d0*/  CALL.REL.NOINC `($__internal_0_$__cuda_sm3x_div_rn_noftz_f32_slowpath) ;  /* 0x0000000000207944 */ /* 0x000fea0003c00000 */
[----:B------:R-:W-:-:S07]  /*06e0*/  IMAD.MOV.U32 R9, RZ, RZ, R0 ;  /* 0x000000ffff097224 */ /* 0x000fce00078e0000 */
.L_x_10:
[----:B------:R-:W-:Y:S05]  /*06f0*/  BSYNC.RECONVERGENT B1 ;  /* 0x0000000000017941 */ /* 0x000fea0003800200 */
.L_x_9:
[----:B------:R-:W0:Y:S02]  /*0700*/  LDC.64 R4, c[0x0][0x398] ;  /* 0x0000e600ff047b82 */ /* 0x000e240000000a00 */
[----:B0-----:R-:W-:-:S05]  /*0710*/  IMAD.WIDE R2, R2, 0x4, R4 ;  /* 0x0000000402027825 */ /* 0x001fca00078e0204 */
[----:B------:R1:W-:Y:S02]  /*0720*/  STG.E desc[UR6][R2.64], R9 ;  /* 0x0000000902007986 */ /* 0x0003e4000c101906 */
.L_x_1:
[----:B------:R-:W-:Y:S05]  /*0730*/  BSYNC.RECONVERGENT B0 ;  /* 0x0000000000007941 */ /* 0x000fea0003800200 */
.L_x_0:
[----:B------:R-:W-:Y:S06]  /*0740*/  BAR.SYNC.DEFER_BLOCKING 0x0 ;  /* 0x0000000000007b1d */ /* 0x000fec0000010000 */
[----:B------:R-:W-:Y:S05]  /*0750*/  EXIT ;  /* 0x000000000000794d */ /* 0x000fea0003800000 */
        .weak           $__internal_0_$__cuda_sm3x_div_rn_noftz_f32_slowpath
        .type           $__internal_0_$__cuda_sm3x_div_rn_noftz_f32_slowpath,@function
        .size           $__internal_0_$__cuda_sm3x_div_rn_noftz_f32_slowpath,(.L_x_64 - $__internal_0_$__cuda_sm3x_div_rn_noftz_f32_slowpath)
$__internal_0_$__cuda_sm3x_div_rn_noftz_f32_slowpath:
[----:B------:R-:W-:Y:S01]  /*0760*/  SHF.R.U32.HI R6, RZ, 0x17, R3 ;  /* 0x00000017ff067819 */ /* 0x000fe20000011603 */
[----:B------:R-:W-:Y:S01]  /*0770*/  BSSY.RECONVERGENT B2, `(.L_x_11) ;  /* 0x0000062000027945 */ /* 0x000fe20003800200 */
[----:B------:R-:W-:Y:S02]  /*0780*/  SHF.R.U32.HI R5, RZ, 0x17, R0 ;  /* 0x00000017ff057819 */ /* 0x000fe40000011600 */
[----:B------:R-:W-:Y:S02]  /*0790*/  LOP3.LUT R10, R6, 0xff, RZ, 0xc0, !PT ;  /* 0x000000ff060a7812 */ /* 0x000fe400078ec0ff */
[----:B------:R-:W-:-:S03]  /*07a0*/  LOP3.LUT R8, R5, 0xff, RZ, 0xc0, !PT ;  /* 0x000000ff05087812 */ /* 0x000fc600078ec0ff */
[----:B------:R-:W-:Y:S02]  /*07b0*/  VIADD R7, R10, 0xffffffff ;  /* 0xffffffff0a077836 */ /* 0x000fe40000000000 */
[----:B------:R-:W-:-:S03]  /*07c0*/  VIADD R6, R8, 0xffffffff ;  /* 0xffffffff08067836 */ /* 0x000fc60000000000 */
[----:B------:R-:W-:-:S04]  /*07d0*/  ISETP.GT.U32.AND P0, PT, R7, 0xfd, PT ;  /* 0x000000fd0700780c */ /* 0x000fc80003f04070 */
[----:B------:R-:W-:-:S13]  /*07e0*/  ISETP.GT.U32.OR P0, PT, R6, 0xfd, P0 ;  /* 0x000000fd0600780c */ /* 0x000fda0000704470 */
[----:B------:R-:W-:Y:S01]  /*07f0*/  @!P0 IMAD.MOV.U32 R5, RZ, RZ, RZ ;  /* 0x000000ffff058224 */ /* 0x000fe200078e00ff */
[----:B------:R-:W-:Y:S06]  /*0800*/  @!P0 BRA `(.L_x_12) ;  /* 0x00000000005c8947 */ /* 0x000fec0003800000 */
[----:B------:R-:W-:Y:S02]  /*0810*/  FSETP.GTU.FTZ.AND P0, PT, |R0|, +INF , PT ;  /* 0x7f8000000000780b */ /* 0x000fe40003f1c200 */
[----:B------:R-:W-:-:S04]  /*0820*/  FSETP.GTU.FTZ.AND P1, PT, |R3|, +INF , PT ;  /* 0x7f8000000300780b */ /* 0x000fc80003f3c200 */
[----:B------:R-:W-:-:S13]  /*0830*/  PLOP3.LUT P0, PT, P0, P1, PT, 0xf8, 0x8f ;  /* 0x00000000008f781c */ /* 0x000fda0000703f70 */
[----:B------:R-:W-:Y:S05]  /*0840*/  @P0 BRA `(.L_x_13) ;  /* 0x00000004004c0947 */ /* 0x000fea0003800000 */
[----:B------:R-:W-:-:S13]  /*0850*/  LOP3.LUT P0, RZ, R3, 0x7fffffff, R0, 0xc8, !PT ;  /* 0x7fffffff03ff7812 */ /* 0x000fda000780c800 */
[----:B------:R-:W-:Y:S05]  /*0860*/  @!P0 BRA `(.L_x_14) ;  /* 0x00000004003c8947 */ /* 0x000fea0003800000 */
[C---:B------:R-:W-:Y:S02]  /*0870*/  FSETP.NEU.FTZ.AND P2, PT, |R0|.reuse, +INF , PT ;  /* 0x7f8000000000780b */ /* 0x040fe40003f5d200 */
[----:B------:R-:W-:Y:S02]  /*0880*/  FSETP.NEU.FTZ.AND P1, PT, |R3|, +INF , PT ;  /* 0x7f8000000300780b */ /* 0x000fe40003f3d200 */
[----:B------:R-:W-:-:S11]  /*0890*/  FSETP.NEU.FTZ.AND P0, PT, |R0|, +INF , PT ;  /* 0x7f8000000000780b */ /* 0x000fd60003f1d200 */
[----:B------:R-:W-:Y:S05]  /*08a0*/  @!P1 BRA !P2, `(.L_x_14) ;  /* 0x00000004002c9947 */ /* 0x000fea0005000000 */
[----:B------:R-:W-:-:S04]  /*08b0*/  LOP3.LUT P2, RZ, R0, 0x7fffffff, RZ, 0xc0, !PT ;  /* 0x7fffffff00ff7812 */ /* 0x000fc8000784c0ff */
[----:B------:R-:W-:-:S13]  /*08c0*/  PLOP3.LUT P1, PT, P1, P2, PT, 0x2f, 0xf2 ;  /* 0x0000000000f2781c */ /* 0x000fda0000f24577 */
[----:B------:R-:W-:Y:S05]  /*08d0*/  @P1 BRA `(.L_x_15) ;  /* 0x0000000400181947 */ /* 0x000fea0003800000 */
[----:B------:R-:W-:-:S04]  /*08e0*/  LOP3.LUT P1, RZ, R3, 0x7fffffff, RZ, 0xc0, !PT ;  /* 0x7fffffff03ff7812 */ /* 0x000fc8000782c0ff */
[----:B------:R-:W-:-:S13]  /*08f0*/  PLOP3.LUT P0, PT, P0, P1, PT, 0x2f, 0xf2 ;  /* 0x0000000000f2781c */ /* 0x000fda0000702577 */
[----:B------:R-:W-:Y:S05]  /*0900*/  @P0 BRA `(.L_x_16) ;  /* 0x0000000400000947 */ /* 0x000fea0003800000 */
[----:B------:R-:W-:Y:S02]  /*0910*/  ISETP.GE.AND P0, PT, R6, RZ, PT ;  /* 0x000000ff0600720c */ /* 0x000fe40003f06270 */
[----:B------:R-:W-:-:S11]  /*0920*/  ISETP.GE.AND P1, PT, R7, RZ, PT ;  /* 0x000000ff0700720c */ /* 0x000fd60003f26270 */
[----:B------:R-:W-:Y:S02]  /*0930*/  @P0 IMAD.MOV.U32 R5, RZ, RZ, RZ ;  /* 0x000000ffff050224 */ /* 0x000fe400078e00ff */
[----:B------:R-:W-:Y:S01]  /*0940*/  @!P0 FFMA R0, R0, 1.84467440737095516160e+19, RZ ;  /* 0x5f80000000008823 */ /* 0x000fe200000000ff */
[----:B------:R-:W-:Y:S02]  /*0950*/  @!P0 IMAD.MOV.U32 R5, RZ, RZ, -0x40 ;  /* 0xffffffc0ff058424 */ /* 0x000fe400078e00ff */
[----:B------:R-:W-:Y:S02]  /*0960*/  @!P1 FFMA R3, R3, 1.84467440737095516160e+19, RZ ;  /* 0x5f80000003039823 */ /* 0x000fe400000000ff */
[----:B------:R-:W-:-:S07]  /*0970*/  @!P1 VIADD R5, R5, 0x40 ;  /* 0x0000004005059836 */ /* 0x000fce0000000000 */
.L_x_12:
[----:B------:R-:W-:Y:S01]  /*0980*/  LEA R6, R10, 0xc0800000, 0x17 ;  /* 0xc08000000a067811 */ /* 0x000fe200078eb8ff */
[----:B------:R-:W-:Y:S04]  /*0990*/  BSSY.RECONVERGENT B3, `(.L_x_17) ;  /* 0x0000036000037945 */ /* 0x000fe80003800200 */
[----:B------:R-:W-:Y:S02]  /*09a0*/  IMAD.IADD R6, R3, 0x1, -R6 ;  /* 0x0000000103067824 */ /* 0x000fe400078e0a06 */
[----:B------:R-:W-:Y:S02]  /*09b0*/  VIADD R3, R8, 0xffffff81 ;  /* 0xffffff8108037836 */ /* 0x000fe40000000000 */
[----:B------:R0:W1:Y:S01]  /*09c0*/  MUFU.RCP R7, R6 ;  /* 0x0000000600077308 */ /* 0x0000620000001000 */
[----:B------:R-:W-:Y:S01]  /*09d0*/  FADD.FTZ R9, -R6, -RZ ;  /* 0x800000ff06097221 */ /* 0x000fe20000010100 */
[C---:B------:R-:W-:Y:S01]  /*09e0*/  IMAD R0, R3.reuse, -0x800000, R0 ;  /* 0xff80000003007824 */ /* 0x040fe200078e0200 */
[----:B0-----:R-:W-:-:S05]  /*09f0*/  IADD3 R6, PT, PT, R3, 0x7f, -R10 ;  /* 0x0000007f03067810 */ /* 0x001fca0007ffe80a */
[----:B------:R-:W-:Y:S02]  /*0a00*/  IMAD.IADD R6, R6, 0x1, R5 ;  /* 0x0000000106067824 */ /* 0x000fe400078e0205 */
[----:B-1----:R-:W-:-:S04]  /*0a10*/  FFMA R8, R7, R9, 1 ;  /* 0x3f80000007087423 */ /* 0x002fc80000000009 */
[----:B------:R-:W-:-:S04]  /*0a20*/  FFMA R12, R7, R8, R7 ;  /* 0x00000008070c7223 */ /* 0x000fc80000000007 */
[----:B------:R-:W-:-:S04]  /*0a30*/  FFMA R7, R0, R12, RZ ;  /* 0x0000000c00077223 */ /* 0x000fc800000000ff */
[----:B------:R-:W-:-:S04]  /*0a40*/  FFMA R8, R9, R7, R0 ;  /* 0x0000000709087223 */ /* 0x000fc80000000000 */
[----:B------:R-:W-:-:S04]  /*0a50*/  FFMA R7, R12, R8, R7 ;  /* 0x000000080c077223 */ /* 0x000fc80000000007 */
[----:B------:R-:W-:-:S04]  /*0a60*/  FFMA R8, R9, R7, R0 ;  /* 0x0000000709087223 */ /* 0x000fc80000000000 */
[----:B------:R-:W-:-:S05]  /*0a70*/  FFMA R0, R12, R8, R7 ;  /* 0x000000080c007223 */ /* 0x000fca0000000007 */
[----:B------:R-:W-:-:S04]  /*0a80*/  SHF.R.U32.HI R3, RZ, 0x17, R0 ;  /* 0x00000017ff037819 */ /* 0x000fc80000011600 */
[----:B------:R-:W-:-:S05]  /*0a90*/  LOP3.LUT R3, R3, 0xff, RZ, 0xc0, !PT ;  /* 0x000000ff03037812 */ /* 0x000fca00078ec0ff */
[----:B------:R-:W-:-:S04]  /*0aa0*/  IMAD.IADD R9, R3, 0x1, R6 ;  /* 0x0000000103097824 */ /* 0x000fc800078e0206 */
[----:B------:R-:W-:-:S05]  /*0ab0*/  VIADD R3, R9, 0xffffffff ;  /* 0xffffffff09037836 */ /* 0x000fca0000000000 */
[----:B------:R-:W-:-:S13]  /*0ac0*/  ISETP.GE.U32.AND P0, PT, R3, 0xfe, PT ;  /* 0x000000fe0300780c */ /* 0x000fda0003f06070 */
[----:B------:R-:W-:Y:S05]  /*0ad0*/  @!P0 BRA `(.L_x_18) ;  /* 0x0000000000808947 */ /* 0x000fea0003800000 */
[----:B------:R-:W-:-:S13]  /*0ae0*/  ISETP.GT.AND P0, PT, R9, 0xfe, PT ;  /* 0x000000fe0900780c */ /* 0x000fda0003f04270 */
[----:B------:R-:W-:Y:S05]  /*0af0*/  @P0 BRA `(.L_x_19) ;  /* 0x00000000006c0947 */ /* 0x000fea0003800000 */
[----:B------:R-:W-:-:S13]  /*0b00*/  ISETP.GE.AND P0, PT, R9, 0x1, PT ;  /* 0x000000010900780c */ /* 0x000fda0003f06270 */
[----:B------:R-:W-:Y:S05]  /*0b10*/  @P0 BRA `(.L_x_20) ;  /* 0x0000000000740947 */ /* 0x000fea0003800000 */
[----:B------:R-:W-:Y:S02]  /*0b20*/  ISETP.GE.AND P0, PT, R9, -0x18, PT ;  /* 0xffffffe80900780c */ /* 0x000fe40003f06270 */
[----:B------:R-:W-:-:S11]  /*0b30*/  LOP3.LUT R0, R0, 0x80000000, RZ, 0xc0, !PT ;  /* 0x8000000000007812 */ /* 0x000fd600078ec0ff */
[----:B------:R-:W-:Y:S05]  /*0b40*/  @!P0 BRA `(.L_x_20) ;  /* 0x0000000000688947 */ /* 0x000fea0003800000 */
[CCC-:B------:R-:W-:Y:S01]  /*0b50*/  FFMA.RZ R3, R12.reuse, R8.reuse, R7.reuse ;  /* 0x000000080c037223 */ /* 0x1c0fe2000000c007 */
[CCC-:B------:R-:W-:Y:S01]  /*0b60*/  FFMA.RM R6, R12.reuse, R8.reuse, R7.reuse ;  /* 0x000000080c067223 */ /* 0x1c0fe20000004007 */
[C---:B------:R-:W-:Y:S02]  /*0b70*/  ISETP.NE.AND P2, PT, R9.reuse, RZ, PT ;  /* 0x000000ff0900720c */ /* 0x040fe40003f45270 */
[----:B------:R-:W-:Y:S02]  /*0b80*/  ISETP.NE.AND P1, PT, R9, RZ, PT ;  /* 0x000000ff0900720c */ /* 0x000fe40003f25270 */
[----:B------:R-:W-:Y:S01]  /*0b90*/  LOP3.LUT R5, R3, 0x7fffff, RZ, 0xc0, !PT ;  /* 0x007fffff03057812 */ /* 0x000fe200078ec0ff */
[----:B------:R-:W-:Y:S01]  /*0ba0*/  FFMA.RP R3, R12, R8, R7 ;  /* 0x000000080c037223 */ /* 0x000fe20000008007 */
[----:B------:R-:W-:Y:S02]  /*0bb0*/  VIADD R8, R9, 0x20 ;  /* 0x0000002009087836 */ /* 0x000fe40000000000 */
[----:B------:R-:W-:Y:S01]  /*0bc0*/  LOP3.LUT R5, R5, 0x800000, RZ, 0xfc, !PT ;  /* 0x0080000005057812 */ /* 0x000fe200078efcff */
[----:B------:R-:W-:Y:S01]  /*0bd0*/  IMAD.MOV R7, RZ, RZ, -R9 ;  /* 0x000000ffff077224 */ /* 0x000fe200078e0a09 */
[----:B------:R-:W-:-:S02]  /*0be0*/  FSETP.NEU.FTZ.AND P0, PT, R3, R6, PT ;  /* 0x000000060300720b */ /* 0x000fc40003f1d000 */
[----:B------:R-:W-:Y:S02]  /*0bf0*/  SHF.L.U32 R8, R5, R8, RZ ;  /* 0x0000000805087219 */ /* 0x000fe400000006ff */
[----:B------:R-:W-:Y:S02]  /*0c00*/  SEL R6, R7, RZ, P2 ;  /* 0x000000ff07067207 */ /* 0x000fe40001000000 */
[----:B------:R-:W-:Y:S02]  /*0c10*/  ISETP.NE.AND P1, PT, R8, RZ, P1 ;  /* 0x000000ff0800720c */ /* 0x000fe40000f25270 */
[----:B------:R-:W-:Y:S02]  /*0c20*/  SHF.R.U32.HI R6, RZ, R6, R5 ;  /* 0x00000006ff067219 */ /* 0x000fe40000011605 */
[----:B------:R-:W-:Y:S02]  /*0c30*/  PLOP3.LUT P0, PT, P0, P1, PT, 0xf8, 0x8f ;  /* 0x00000000008f781c */ /* 0x000fe40000703f70 */
[----:B------:R-:W-:-:S02]  /*0c40*/  SHF.R.U32.HI R8, RZ, 0x1, R6 ;  /* 0x00000001ff087819 */ /* 0x000fc40000011606 */
[----:B------:R-:W-:-:S04]  /*0c50*/  SEL R3, RZ, 0x1, !P0 ;  /* 0x00000001ff037807 */ /* 0x000fc80004000000 */
[----:B------:R-:W-:-:S04]  /*0c60*/  LOP3.LUT R3, R3, 0x1, R8, 0xf8, !PT ;  /* 0x0000000103037812 */ /* 0x000fc800078ef808 */
[----:B------:R-:W-:-:S05]  /*0c70*/  LOP3.LUT R3, R3, R6, RZ, 0xc0, !PT ;  /* 0x0000000603037212 */ /* 0x000fca00078ec0ff */
[----:B------:R-:W-:-:S05]  /*0c80*/  IMAD.IADD R3, R8, 0x1, R3 ;  /* 0x0000000108037824 */ /* 0x000fca00078e0203 */
[----:B------:R-:W-:Y:S01]  /*0c90*/  LOP3.LUT R0, R3, R0, RZ, 0xfc, !PT ;  /* 0x0000000003007212 */ /* 0x000fe200078efcff */
[----:B------:R-:W-:Y:S06]  /*0ca0*/  BRA `(.L_x_20) ;  /* 0x0000000000107947 */ /* 0x000fec0003800000 */
.L_x_19:
[----:B------:R-:W-:-:S04]  /*0cb0*/  LOP3.LUT R0, R0, 0x80000000, RZ, 0xc0, !PT ;  /* 0x8000000000007812 */ /* 0x000fc800078ec0ff */
[----:B------:R-:W-:Y:S01]  /*0cc0*/  LOP3.LUT R0, R0, 0x7f800000, RZ, 0xfc, !PT ;  /* 0x7f80000000007812 */ /* 0x000fe200078efcff */
[----:B------:R-:W-:Y:S06]  /*0cd0*/  BRA `(.L_x_20) ;  /* 0x0000000000047947 */ /* 0x000fec0003800000 */
.L_x_18:
[----:B------:R-:W-:-:S07]  /*0ce0*/  IMAD R0, R6, 0x800000, R0 ;  /* 0x0080000006007824 */ /* 0x000fce00078e0200 */
.L_x_20:
[----:B------:R-:W-:Y:S05]  /*0cf0*/  BSYNC.RECONVERGENT B3 ;  /* 0x0000000000037941 */ /* 0x000fea0003800200 */
.L_x_17:
[----:B------:R-:W-:Y:S05]  /*0d00*/  BRA `(.L_x_21) ;  /* 0x0000000000207947 */ /* 0x000fea0003800000 */
.L_x_16:
[----:B------:R-:W-:-:S04]  /*0d10*/  LOP3.LUT R0, R3, 0x80000000, R0, 0x48, !PT ;  /* 0x8000000003007812 */ /* 0x000fc800078e4800 */
[----:B------:R-:W-:Y:S01]  /*0d20*/  LOP3.LUT R0, R0, 0x7f800000, RZ, 0xfc, !PT ;  /* 0x7f80000000007812 */ /* 0x000fe200078efcff */
[----:B------:R-:W-:Y:S06]  /*0d30*/  BRA `(.L_x_21) ;  /* 0x0000000000147947 */ /* 0x000fec0003800000 */
.L_x_15:
[----:B------:R-:W-:Y:S01]  /*0d40*/  LOP3.LUT R0, R3, 0x80000000, R0, 0x48, !PT ;  /* 0x8000000003007812 */ /* 0x000fe200078e4800 */
[----:B------:R-:W-:Y:S06]  /*0d50*/  BRA `(.L_x_21) ;  /* 0x00000000000c7947 */ /* 0x000fec0003800000 */
.L_x_14:
[----:B------:R-:W0:Y:S01]  /*0d60*/  MUFU.RSQ R0, -QNAN ;  /* 0xffc0000000007908 */ /* 0x000e220000001400 */
[----:B------:R-:W-:Y:S05]  /*0d70*/  BRA `(.L_x_21) ;  /* 0x0000000000047947 */ /* 0x000fea0003800000 */
.L_x_13:
[----:B------:R-:W-:-:S07]  /*0d80*/  FADD.FTZ R0, R0, R3 ;  /* 0x0000000300007221 */ /* 0x000fce0000010000 */
.L_x_21:
[----:B------:R-:W-:Y:S05]  /*0d90*/  BSYNC.RECONVERGENT B2 ;  /* 0x0000000000027941 */ /* 0x000fea0003800200 */
.L_x_11:
[----:B------:R-:W-:-:S04]  /*0da0*/  IMAD.MOV.U32 R5, RZ, RZ, 0x0 ;  /* 0x00000000ff057424 */ /* 0x000fc800078e00ff */
[----:B0-----:R-:W-:Y:S05]  /*0db0*/  RET.REL.NODEC R4 `(outFilter) ;  /* 0xfffffff004907950 */ /* 0x001fea0003c3ffff */
.L_x_22:
[----:B------:R-:W-:-:S00]  /*0dc0*/  BRA `(.L_x_22) ;  /* 0xfffffffc00fc7947 */ /* 0x000fc0000383ffff */
[----:B------:R-:W-:-:S00]  /*0dd0*/  NOP ;  /* 0x0000000000007918 */ /* 0x000fc00000000000 */
        /* <DEDUP_REMOVED lines=10> */
.L_x_64:


//--------------------- .text.normalizeFilter     --------------------------
	.section	.text.normalizeFilter,"ax",@progbits
	.align	128
        .global         normalizeFilter
        .type           normalizeFilter,@function
        .size           normalizeFilter,(.L_x_65 - normalizeFilter)
        .other          normalizeFilter,@"STO_CUDA_ENTRY STV_DEFAULT"
normalizeFilter:
.text.normalizeFilter:
        /* <DEDUP_REMOVED lines=10> */
[----:B------:R-:W5:Y:S01]  /*00a0*/  LDC.64 R2, c[0x0][0x390] ;  /* 0x0000e400ff027b82 */ /* 0x000f620000000a00 */
[----:B0-----:R-:W-:-:S02]  /*00b0*/  IMAD R0, R13, UR4, R8 ;  /* 0x000000040d007c24 */ /* 0x001fc4000f8e0208 */
[----:B--2---:R-:W-:-:S04]  /*00c0*/  IMAD R5, R10, UR5, R11 ;  /* 0x000000050a057c24 */ /* 0x004fc8000f8e020b */
[----:B-1----:R-:W-:-:S04]  /*00d0*/  IMAD R7, R5, UR8, R0 ;  /* 0x0000000805077c24 */ /* 0x002fc8000f8e0200 */
[----:B-----5:R-:W-:-:S05]  /*00e0*/  IMAD.WIDE R2, R7, 0x4, R2 ;  /* 0x0000000407027825 */ /* 0x020fca00078e0202 */
[----:B---3--:R-:W2:Y:S01]  /*00f0*/  LDG.E R6, desc[UR6][R2.64] ;  /* 0x0000000602067981 */ /* 0x008ea2000c1e1900 */
[----:B------:R-:W0:Y:S01]  /*0100*/  S2UR UR5, SR_CgaCtaId ;  /* 0x00000000000579c3 */ /* 0x000e220000008800 */
[----:B----4-:R-:W-:Y:S01]  /*0110*/  ISETP.GE.AND P0, PT, R5, UR9, PT ;  /* 0x0000000905007c0c */ /* 0x010fe2000bf06270 */
[----:B------:R-:W-:Y:S01]  /*0120*/  UMOV UR4, 0x400 ;  /* 0x0000040000047882 */ /* 0x000fe20000000000 */
[----:B------:R-:W-:Y:S01]  /*0130*/  IMAD R4, R11, R13, R8 ;  /* 0x0000000d0b047224 */ /* 0x000fe200078e0208 */
[----:B------:R-:W-:Y:S01]  /*0140*/  BSSY.RECONVERGENT B0, `(.L_x_23) ;  /* 0x0000035000007945 */ /* 0x000fe20003800200 */
[----:B------:R-:W-:-:S04]  /*0150*/  ISETP.GE.OR P0, PT, R0, UR8, P0 ;  /* 0x0000000800007c0c */ /* 0x000fc80008706670 */
[----:B------:R-:W-:Y:S01]  /*0160*/  ISETP.LT.OR P0, PT, R0, RZ, P0 ;  /* 0x000000ff0000720c */ /* 0x000fe20000701670 */
[----:B0-----:R-:W-:-:S06]  /*0170*/  ULEA UR4, UR5, UR4, 0x18 ;  /* 0x0000000405047291 */ /* 0x001fcc000f8ec0ff */
[----:B------:R-:W-:-:S05]  /*0180*/  LEA R9, R4, UR4, 0x2 ;  /* 0x0000000404097c11 */ /* 0x000fca000f8e10ff */
[----:B--2---:R0:W-:Y:S01]  /*0190*/  STS [R9], R6 ;  /* 0x0000000609007388 */ /* 0x0041e20000000800 */
[----:B------:R-:W-:Y:S06]  /*01a0*/  BAR.SYNC.DEFER_BLOCKING 0x0 ;  /* 0x0000000000007b1d */ /* 0x000fec0000010000 */
[----:B------:R-:W-:Y:S05]  /*01b0*/  @P0 BRA `(.L_x_24) ;  /* 0x0000000000b40947 */ /* 0x000fea0003800000 */
[----:B------:R-:W-:-:S04]  /*01c0*/  ISETP.NE.AND P0, PT, R11, RZ, PT ;  /* 0x000000ff0b00720c */ /* 0x000fc80003f05270 */
[----:B------:R-:W-:-:S04]  /*01d0*/  ISETP.EQ.OR P0, PT, R8, RZ, !P0 ;  /* 0x000000ff0800720c */ /* 0x000fc80004702670 */
[----:B------:R-:W-:-:S04]  /*01e0*/  ISETP.GE.U32.OR P0, PT, R8, R13, P0 ;  /* 0x0000000d0800720c */ /* 0x000fc80000706470 */
[----:B------:R-:W-:-:S13]  /*01f0*/  ISETP.GE.U32.OR P0, PT, R11, R10, P0 ;  /* 0x0000000a0b00720c */ /* 0x000fda0000706470 */
[----:B------:R-:W-:Y:S05]  /*0200*/  @P0 BRA `(.L_x_25) ;  /* 0x0000000000500947 */ /* 0x000fea0003800000 */
[----:B------:R-:W1:Y:S02]  /*0210*/  LDS R3, [R9] ;  /* 0x0000000009037984 */ /* 0x000e640000000800 */
[----:B-1----:R-:W-:-:S13]  /*0220*/  FSETP.NEU.AND P0, PT, R3, RZ, PT ;  /* 0x000000ff0300720b */ /* 0x002fda0003f0d000 */
[----:B------:R-:W-:Y:S05]  /*0230*/  @!P0 BRA `(.L_x_24) ;  /* 0x0000000000948947 */ /* 0x000fea0003800000 */
[----:B------:R-:W1:Y:S02]  /*0240*/  LDC.64 R4, c[0x0][0x388] ;  /* 0x0000e200ff047b82 */ /* 0x000e640000000a00 */
[----:B-1----:R-:W-:-:S05]  /*0250*/  IMAD.WIDE R4, R7, 0x4, R4 ;  /* 0x0000000407047825 */ /* 0x002fca00078e0204 */
[----:B------:R-:W2:Y:S01]  /*0260*/  LDG.E R0, desc[UR6][R4.64] ;  /* 0x0000000604007981 */ /* 0x000ea2000c1e1900 */
[----:B------:R-:W1:Y:S01]  /*0270*/  MUFU.RCP R2, R3 ;  /* 0x0000000300027308 */ /* 0x000e620000001000 */
[----:B------:R-:W-:Y:S01]  /*0280*/  BSSY.RECONVERGENT B1, `(.L_x_26) ;  /* 0x000000a000017945 */ /* 0x000fe20003800200 */
[----:B-1----:R-:W-:-:S04]  /*0290*/  FFMA R7, -R3, R2, 1 ;  /* 0x3f80000003077423 */ /* 0x002fc80000000102 */
[----:B------:R-:W-:Y:S02]  /*02a0*/  FFMA R7, R2, R7, R2 ;  /* 0x0000000702077223 */ /* 0x000fe40000000002 */
[----:B--2---:R-:W1:Y:S02]  /*02b0*/  FCHK P0, R0, R3 ;  /* 0x0000000300007302 */ /* 0x004e640000000000 */
[----:B------:R-:W-:-:S04]  /*02c0*/  FFMA R2, R0, R7, RZ ;  /* 0x0000000700027223 */ /* 0x000fc800000000ff */
[----:B0-----:R-:W-:-:S04]  /*02d0*/  FFMA R6, -R3, R2, R0 ;  /* 0x0000000203067223 */ /* 0x001fc80000000100 */
[----:B------:R-:W-:Y:S01]  /*02e0*/  FFMA R7, R7, R6, R2 ;  /* 0x0000000607077223 */ /* 0x000fe20000000002 */
[----:B-1----:R-:W-:Y:S06]  /*02f0*/  @!P0 BRA `(.L_x_27) ;  /* 0x0000000000088947 */ /* 0x002fec0003800000 */
[----:B------:R-:W-:-:S07]  /*0300*/  MOV R2, 0x320 ;  /* 0x0000032000027802 */ /* 0x000fce0000000f00 */
[----:B------:R-:W-:Y:S05]  /*0310*/  CALL.REL.NOINC `($__internal_1_$__cuda_sm3x_div_rn_noftz_f32_slowpath) ;  /* 0x0000000000687944 */ /* 0x000fea0003c00000 */
.L_x_27:
[----:B------:R-:W-:Y:S05]  /*0320*/  BSYNC.RECONVERGENT B1 ;  /* 0x0000000000017941 */ /* 0x000fea0003800200 */
.L_x_26:
[----:B------:R1:W-:Y:S01]  /*0330*/  STG.E desc[UR6][R4.64], R7 ;  /* 0x0000000704007986 */ /* 0x0003e2000c101906 */
[----:B------:R-:W-:Y:S05]  /*0340*/  BRA `(.L_x_24) ;  /* 0x0000000000507947 */ /* 0x000fea0003800000 */
.L_x_25:
[----:B------:R-:W2:Y:S02]  /*0350*/  LDG.E R3, desc[UR6][R2.64] ;  /* 0x0000000602037981 */ /* 0x000ea4000c1e1900 */
[----:B--2---:R-:W-:-:S13]  /*0360*/  FSETP.NEU.AND P0, PT, R3, RZ, PT ;  /* 0x000000ff0300720b */ /* 0x004fda0003f0d000 */
[----:B------:R-:W-:Y:S05]  /*0370*/  @!P0 BRA `(.L_x_24) ;  /* 0x0000000000448947 */ /* 0x000fea0003800000 */
[----:B------:R-:W1:Y:S02]  /*0380*/  LDC.64 R4, c[0x0][0x388] ;  /* 0x0000e200ff047b82 */ /* 0x000e640000000a00 */
[----:B-1----:R-:W-:-:S05]  /*0390*/  IMAD.WIDE R4, R7, 0x4, R4 ;  /* 0x0000000407047825 */ /* 0x002fca00078e0204 */
[----:B0-----:R-:W2:Y:S01]  /*03a0*/  LDG.E R6, desc[UR6][R4.64] ;  /* 0x0000000604067981 */ /* 0x001ea2000c1e1900 */
[----:B------:R-:W0:Y:S01]  /*03b0*/  MUFU.RCP R0, R3 ;  /* 0x0000000300007308 */ /* 0x000e220000001000 */
[----:B------:R-:W-:Y:S01]  /*03c0*/  BSSY.RECONVERGENT B1, `(.L_x_28) ;  /* 0x000000b000017945 */ /* 0x000fe20003800200 */
[----:B0-----:R-:W-:-:S04]  /*03d0*/  FFMA R7, -R3, R0, 1 ;  /* 0x3f80000003077423 */ /* 0x001fc80000000100 */
[----:B------:R-:W-:Y:S02]  /*03e0*/  FFMA R0, R0, R7, R0 ;  /* 0x0000000700007223 */ /* 0x000fe40000000000 */
[----:B--2---:R-:W0:Y:S02]  /*03f0*/  FCHK P0, R6, R3 ;  /* 0x0000000306007302 */ /* 0x004e240000000000 */
[----:B------:R-:W-:-:S04]  /*0400*/  FFMA R2, R0, R6, RZ ;  /* 0x0000000600027223 */ /* 0x000fc800000000ff */
[----:B------:R-:W-:-:S04]  /*0410*/  FFMA R7, -R3, R2, R6 ;  /* 0x0000000203077223 */ /* 0x000fc80000000106 */
[----:B------:R-:W-:Y:S01]  /*0420*/  FFMA R7, R0, R7, R2 ;  /* 0x0000000700077223 */ /* 0x000fe20000000002 */
[----:B0-----:R-:W-:Y:S06]  /*0430*/  @!P0 BRA `(.L_x_29) ;  /* 0x00000000000c8947 */ /* 0x001fec0003800000 */
[----:B------:R-:W-:Y:S01]  /*0440*/  IMAD.MOV.U32 R0, RZ, RZ, R6 ;  /* 0x000000ffff007224 */ /* 0x000fe200078e0006 */
[----:B------:R-:W-:-:S07]  /*0450*/  MOV R2, 0x470 ;  /* 0x0000047000027802 */ /* 0x000fce0000000f00 */
[----:B------:R-:W-:Y:S05]  /*0460*/  CALL.REL.NOINC `($__internal_1_$__cuda_sm3x_div_rn_noftz_f32_slowpath) ;  /* 0x0000000000147944 */ /* 0x000fea0003c00000 */
.L_x_29:
[----:B------:R-:W-:Y:S05]  /*0470*/  BSYNC.RECONVERGENT B1 ;  /* 0x0000000000017941 */ /* 0x000fea0003800200 */
.L_x_28:
[----:B------:R2:W-:Y:S02]  /*0480*/  STG.E desc[UR6][R4.64], R7 ;  /* 0x0000000704007986 */ /* 0x0005e4000c101906 */
.L_x_24:
[----:B------:R-:W-:Y:S05]  /*0490*/  BSYNC.RECONVERGENT B0 ;  /* 0x0000000000007941 */ /* 0x000fea0003800200 */
.L_x_23:
[----:B------:R-:W-:Y:S06]  /*04a0*/  BAR.SYNC.DEFER_BLOCKING 0x0 ;  /* 0x0000000000007b1d */ /* 0x000fec0000010000 */
[----:B------:R-:W-:Y:S05]  /*04b0*/  EXIT ;  /* 0x000000000000794d */ /* 0x000fea0003800000 */
        .weak           $__internal_1_$__cuda_sm3x_div_rn_noftz_f32_slowpath
        .type           $__internal_1_$__cuda_sm3x_div_rn_noftz_f32_slowpath,@function
        .size           $__internal_1_$__cuda_sm3x_div_rn_noftz_f32_slowpath,(.L_x_65 - $__internal_1_$__cuda_sm3x_div_rn_noftz_f32_slowpath)
$__internal_1_$__cuda_sm3x_div_rn_noftz_f32_slowpath:
        /* <DEDUP_REMOVED lines=34> */
.L_x_31:
[----:B------:R-:W-:Y:S01]  /*06e0*/  LEA R8, R12, 0xc0800000, 0x17 ;  /* 0xc08000000c087811 */ /* 0x000fe200078eb8ff */
[----:B------:R-:W-:Y:S04]  /*06f0*/  BSSY.RECONVERGENT B3, `(.L_x_36) ;  /* 0x0000036000037945 */ /* 0x000fe80003800200 */
[----:B------:R-:W-:Y:S02]  /*0700*/  IMAD.IADD R8, R3, 0x1, -R8 ;  /* 0x0000000103087824 */ /* 0x000fe400078e0a08 */
[----:B------:R-:W-:Y:S02]  /*0710*/  VIADD R3, R10, 0xffffff81 ;  /* 0xffffff810a037836 */ /* 0x000fe40000000000 */
[----:B------:R-:W0:Y:S01]  /*0720*/  MUFU.RCP R7, R8 ;  /* 0x0000000800077308 */ /* 0x000e220000001000 */
[----:B------:R-:W-:Y:S01]  /*0730*/  FADD.FTZ R9, -R8, -RZ ;  /* 0x800000ff08097221 */ /* 0x000fe20000010100 */
[----:B------:R-:W-:-:S03]  /*0740*/  IMAD R0, R3, -0x800000, R0 ;  /* 0xff80000003007824 */ /* 0x000fc600078e0200 */
[----:B0-----:R-:W-:-:S04]  /*0750*/  FFMA R10, R7, R9, 1 ;  /* 0x3f800000070a7423 */ /* 0x001fc80000000009 */
[----:B------:R-:W-:-:S04]  /*0760*/  FFMA R14, R7, R10, R7 ;  /* 0x0000000a070e7223 */ /* 0x000fc80000000007 */
[----:B------:R-:W-:-:S04]  /*0770*/  FFMA R7, R0, R14, RZ ;  /* 0x0000000e00077223 */ /* 0x000fc800000000ff */
[----:B------:R-:W-:-:S04]  /*0780*/  FFMA R10, R9, R7, R0 ;  /* 0x00000007090a7223 */ /* 0x000fc80000000000 */
[----:B------:R-:W-:Y:S01]  /*0790*/  FFMA R11, R14, R10, R7 ;  /* 0x0000000a0e0b7223 */ /* 0x000fe20000000007 */
[----:B------:R-:W-:-:S03]  /*07a0*/  IADD3 R7, PT, PT, R3, 0x7f, -R12 ;  /* 0x0000007f03077810 */ /* 0x000fc60007ffe80c */
[----:B------:R-:W-:Y:S02]  /*07b0*/  FFMA R10, R9, R11, R0 ;  /* 0x0000000b090a7223 */ /* 0x000fe40000000000 */
[----:B------:R-:W-:Y:S02]  /*07c0*/  IMAD.IADD R7, R7, 0x1, R6 ;  /* 0x0000000107077824 */ /* 0x000fe400078e0206 */
        /* <DEDUP_REMOVED lines=15> */
[C---:B------:R-:W-:Y:S02]  /*08c0*/  VIADD R8, R9.reuse, 0x20 ;  /* 0x0000002009087836 */ /* 0x040fe40000000000 */
[CCC-:B------:R-:W-:Y:S01]  /*08d0*/  FFMA.RM R6, R14.reuse, R10.reuse, R11.reuse ;  /* 0x0000000a0e067223 */ /* 0x1c0fe2000000400b */
[----:B------:R-:W-:Y:S02]  /*08e0*/  ISETP.NE.AND P2, PT, R9, RZ, PT ;  /* 0x000000ff0900720c */ /* 0x000fe40003f45270 */
[----:B------:R-:W-:Y:S01]  /*08f0*/  LOP3.LUT R7, R3, 0x7fffff, RZ, 0xc0, !PT ;  /* 0x007fffff03077812 */ /* 0x000fe200078ec0ff */
[----:B------:R-:W-:Y:S01]  /*0900*/  FFMA.RP R3, R14, R10, R11 ;  /* 0x0000000a0e037223 */ /* 0x000fe2000000800b */
[----:B------:R-:W-:Y:S01]  /*0910*/  ISETP.NE.AND P1, PT, R9, RZ, PT ;  /* 0x000000ff0900720c */ /* 0x000fe20003f25270 */
[----:B------:R-:W-:Y:S01]  /*0920*/  IMAD.MOV R9, RZ, RZ, -R9 ;  /* 0x000000ffff097224 */ /* 0x000fe200078e0a09 */
[----:B------:R-:W-:-:S02]  /*0930*/  LOP3.LUT R7, R7, 0x800000, RZ, 0xfc, !PT ;  /* 0x0080000007077812 */ /* 0x000fc400078efcff */
[----:B------:R-:W-:Y:S02]  /*0940*/  FSETP.NEU.FTZ.AND P0, PT, R3, R6, PT ;  /* 0x000000060300720b */ /* 0x000fe40003f1d000 */
[----:B------:R-:W-:Y:S02]  /*0950*/  SHF.L.U32 R8, R7, R8, RZ ;  /* 0x0000000807087219 */ /* 0x000fe400000006ff */
[----:B------:R-:W-:Y:S02]  /*0960*/  SEL R6, R9, RZ, P2 ;  /* 0x000000ff09067207 */ /* 0x000fe40001000000 */
[----:B------:R-:W-:Y:S02]  /*0970*/  ISETP.NE.AND P1, PT, R8, RZ, P1 ;  /* 0x000000ff0800720c */ /* 0x000fe40000f25270 */
[----:B------:R-:W-:Y:S02]  /*0980*/  SHF.R.U32.HI R6, RZ, R6, R7 ;  /* 0x00000006ff067219 */ /* 0x000fe40000011607 */
[----:B------:R-:W-:-:S02]  /*0990*/  PLOP3.LUT P0, PT, P0, P1, PT, 0xf8, 0x8f ;  /* 0x00000000008f781c */ /* 0x000fc40000703f70 */
[----:B------:R-:W-:Y:S02]  /*09a0*/  SHF.R.U32.HI R8, RZ, 0x1, R6 ;  /* 0x00000001ff087819 */ /* 0x000fe40000011606 */
[----:B------:R-:W-:-:S04]  /*09b0*/  SEL R3, RZ, 0x1, !P0 ;  /* 0x00000001ff037807 */ /* 0x000fc80004000000 */
[----:B------:R-:W-:-:S04]  /*09c0*/  LOP3.LUT R3, R3, 0x1, R8, 0xf8, !PT ;  /* 0x0000000103037812 */ /* 0x000fc800078ef808 */
[----:B------:R-:W-:-:S05]  /*09d0*/  LOP3.LUT R3, R3, R6, RZ, 0xc0, !PT ;  /* 0x0000000603037212 */ /* 0x000fca00078ec0ff */
[----:B------:R-:W-:-:S05]  /*09e0*/  IMAD.IADD R3, R8, 0x1, R3 ;  /* 0x0000000108037824 */ /* 0x000fca00078e0203 */
[----:B------:R-:W-:Y:S01]  /*09f0*/  LOP3.LUT R0, R3, R0, RZ, 0xfc, !PT ;  /* 0x0000000003007212 */ /* 0x000fe200078efcff */
[----:B------:R-:W-:Y:S06]  /*0a00*/  BRA `(.L_x_39) ;  /* 0x0000000000107947 */ /* 0x000fec0003800000 */
.L_x_38:
[----:B------:R-:W-:-:S04]  /*0a10*/  LOP3.LUT R0, R0, 0x80000000, RZ, 0xc0, !PT ;  /* 0x8000000000007812 */ /* 0x000fc800078ec0ff */
[----:B------:R-:W-:Y:S01]  /*0a20*/  LOP3.LUT R0, R0, 0x7f800000, RZ, 0xfc, !PT ;  /* 0x7f80000000007812 */ /* 0x000fe200078efcff */
[----:B------:R-:W-:Y:S06]  /*0a30*/  BRA `(.L_x_39) ;  /* 0x0000000000047947 */ /* 0x000fec0003800000 */
.L_x_37:
[----:B------:R-:W-:-:S07]  /*0a40*/  IMAD R0, R7, 0x800000, R0 ;  /* 0x0080000007007824 */ /* 0x000fce00078e0200 */
.L_x_39:
[----:B------:R-:W-:Y:S05]  /*0a50*/  BSYNC.RECONVERGENT B3 ;  /* 0x0000000000037941 */ /* 0x000fea0003800200 */
.L_x_36:
[----:B------:R-:W-:Y:S05]  /*0a60*/  BRA `(.L_x_40) ;  /* 0x0000000000207947 */ /* 0x000fea0003800000 */
.L_x_35:
[----:B------:R-:W-:-:S04]  /*0a70*/  LOP3.LUT R0, R3, 0x80000000, R0, 0x48, !PT ;  /* 0x8000000003007812 */ /* 0x000fc800078e4800 */
[----:B------:R-:W-:Y:S01]  /*0a80*/  LOP3.LUT R0, R0, 0x7f800000, RZ, 0xfc, !PT ;  /* 0x7f80000000007812 */ /* 0x000fe200078efcff */
[----:B------:R-:W-:Y:S06]  /*0a90*/  BRA `(.L_x_40) ;  /* 0x0000000000147947 */ /* 0x000fec0003800000 */
.L_x_34:
[----:B------:R-:W-:Y:S01]  /*0aa0*/  LOP3.LUT R0, R3, 0x80000000, R0, 0x48, !PT ;  /* 0x8000000003007812 */ /* 0x000fe200078e4800 */
[----:B------:R-:W-:Y:S06]  /*0ab0*/  BRA `(.L_x_40) ;  /* 0x00000000000c7947 */ /* 0x000fec0003800000 */
.L_x_33:
[----:B------:R-:W0:Y:S01]  /*0ac0*/  MUFU.RSQ R0, -QNAN ;  /* 0xffc0000000007908 */ /* 0x000e220000001400 */
[----:B------:R-:W-:Y:S05]  /*0ad0*/  BRA `(.L_x_40) ;  /* 0x0000000000047947 */ /* 0x000fea0003800000 */
.L_x_32:
[----:B------:R-:W-:-:S07]  /*0ae0*/  FADD.FTZ R0, R0, R3 ;  /* 0x0000000300007221 */ /* 0x000fce0000010000 */
.L_x_40:
[----:B------:R-:W-:Y:S05]  /*0af0*/  BSYNC.RECONVERGENT B2 ;  /* 0x0000000000027941 */ /* 0x000fea0003800200 */
.L_x_30:
[----:B------:R-:W-:Y:S02]  /*0b00*/  IMAD.MOV.U32 R3, RZ, RZ, 0x0 ;  /* 0x00000000ff037424 */ /* 0x000fe400078e00ff */
[----:B0-----:R-:W-:Y:S02]  /*0b10*/  IMAD.MOV.U32 R7, RZ, RZ, R0 ;  /* 0x000000ffff077224 */ /* 0x001fe400078e0000 */
[----:B------:R-:W-:Y:S05]  /*0b20*/  RET.REL.NODEC R2 `(normalizeFilter) ;  /* 0xfffffff402347950 */ /* 0x000fea0003c3ffff */
.L_x_41:
        /* <DEDUP_REMOVED lines=13> */
.L_x_65:


//--------------------- .text.smoothingFilter     --------------------------
	.section	.text.smoothingFilter,"ax",@progbits
	.align	128
        .global         smoothingFilter
        .type           smoothingFilter,@function
        .size           smoothingFilter,(.L_x_66 - smoothingFilter)
        .other          smoothingFilter,@"STO_CUDA_ENTRY STV_DEFAULT"
smoothingFilter:
.text.smoothingFilter:
        /* <DEDUP_REMOVED lines=14> */
[----:B-----5:R-:W-:-:S06]  /*00e0*/  IMAD.WIDE R2, R4, 0x4, R2 ;  /* 0x0000000404027825 */ /* 0x020fcc00078e0202 */
[----:B---3--:R-:W2:Y:S01]  /*00f0*/  LDG.E R2, desc[UR6][R2.64] ;  /* 0x0000000602027981 */ /* 0x008ea2000c1e1900 */
[----:B------:R-:W0:Y:S01]  /*0100*/  S2UR UR5, SR_CgaCtaId ;  /* 0x00000000000579c3 */ /* 0x000e220000008800 */
[----:B----4-:R-:W-:Y:S01]  /*0110*/  ISETP.GE.AND P0, PT, R6, UR9, PT ;  /* 0x0000000906007c0c */ /* 0x010fe2000bf06270 */
[----:B------:R-:W-:Y:S01]  /*0120*/  UMOV UR4, 0x400 ;  /* 0x0000040000047882 */ /* 0x000fe20000000000 */
[----:B------:R-:W-:Y:S02]  /*0130*/  IMAD R9, R15, R13, R12 ;  /* 0x0000000d0f097224 */ /* 0x000fe400078e020c */
[----:B------:R-:W-:-:S04]  /*0140*/  ISETP.GE.OR P0, PT, R7, UR8, P0 ;  /* 0x0000000807007c0c */ /* 0x000fc80008706670 */
[----:B------:R-:W-:Y:S01]  /*0150*/  ISETP.LT.OR P0, PT, R7, RZ, P0 ;  /* 0x000000ff0700720c */ /* 0x000fe20000701670 */
[----:B0-----:R-:W-:-:S06]  /*0160*/  ULEA UR4, UR5, UR4, 0x18 ;  /* 0x0000000405047291 */ /* 0x001fcc000f8ec0ff */
[----:B------:R-:W-:-:S05]  /*0170*/  LEA R5, R9, UR4, 0x2 ;  /* 0x0000000409057c11 */ /* 0x000fca000f8e10ff */
[----:B--2---:R0:W-:Y:S01]  /*0180*/  STS [R5], R2 ;  /* 0x0000000205007388 */ /* 0x0041e20000000800 */
[----:B------:R-:W-:Y:S06]  /*0190*/  BAR.SYNC.DEFER_BLOCKING 0x0 ;  /* 0x0000000000007b1d */ /* 0x000fec0000010000 */
[----:B------:R-:W-:Y:S05]  /*01a0*/  @P0 BRA `(.L_x_42) ;  /* 0x0000000800180947 */ /* 0x000fea0003800000 */
[----:B------:R-:W1:Y:S01]  /*01b0*/  LDCU.64 UR4, c[0x0][0x388] ;  /* 0x00007100ff0477ac */ /* 0x000e620008000a00 */
[----:B0-----:R-:W-:Y:S02]  /*01c0*/  IMAD.MOV.U32 R5, RZ, RZ, 0x3f800000 ;  /* 0x3f800000ff057424 */ /* 0x001fe400078e00ff */
[----:B------:R-:W-:Y:S01]  /*01d0*/  IMAD.MOV.U32 R0, RZ, RZ, RZ ;  /* 0x000000ffff007224 */ /* 0x000fe200078e00ff */
[----:B-1----:R-:W-:-:S04]  /*01e0*/  UISETP.GE.AND UP0, UPT, UR4, 0x1, UPT ;  /* 0x000000010400788c */ /* 0x002fc8000bf06270 */
[----:B------:R-:W-:-:S09]  /*01f0*/  UISETP.LT.OR UP0, UPT, UR5, 0x2, !UP0 ;  /* 0x000000020500788c */ /* 0x000fd2000c701670 */
[----:B------:R-:W-:Y:S05]  /*0200*/  BRA.U UP0, `(.L_x_43) ;  /* 0x0000000500307547 */ /* 0x000fea000b800000 */
[----:B------:R-:W-:Y:S01]  /*0210*/  I2FP.F32.U32 R14, R15 ;  /* 0x0000000f000e7245 */ /* 0x000fe20000201000 */
[----:B------:R-:W-:Y:S01]  /*0220*/  IMAD.MOV.U32 R17, RZ, RZ, 0x3f800000 ;  /* 0x3f800000ff117424 */ /* 0x000fe200078e00ff */
[----:B------:R-:W-:Y:S02]  /*0230*/  I2FP.F32.S32 R10, UR5 ;  /* 0x00000005000a7c45 */ /* 0x000fe40008201400 */
[----:B------:R-:W-:Y:S02]  /*0240*/  I2FP.F32.S32 R11, UR4 ;  /* 0x00000004000b7c45 */ /* 0x000fe40008201400 */
[----:B------:R-:W-:Y:S02]  /*0250*/  I2FP.F32.U32 R12, R12 ;  /* 0x0000000c000c7245 */ /* 0x000fe40000201000 */
[----:B------:R-:W-:Y:S02]  /*0260*/  I2FP.F32.U32 R13, R13 ;  /* 0x0000000d000d7245 */ /* 0x000fe40000201000 */
[----:B------:R-:W-:-:S02]  /*0270*/  I2FP.F32.U32 R15, UR9 ;  /* 0x00000009000f7c45 */ /* 0x000fc40008201000 */
[----:B------:R-:W-:-:S07]  /*0280*/  I2FP.F32.S32 R16, UR8 ;  /* 0x0000000800107c45 */ /* 0x000fce0008201400 */
.L_x_51:
[----:B------:R0:W1:Y:S01]  /*0290*/  F2I.TRUNC.NTZ R18, -R17 ;  /* 0x8000001100127305 */ /* 0x000062000020f100 */
[----:B------:R-:W-:Y:S01]  /*02a0*/  FADD R3, R17, 1 ;  /* 0x3f80000011037421 */ /* 0x000fe20000000000 */
[----:B------:R-:W-:Y:S01]  /*02b0*/  BSSY.RECONVERGENT B0, `(.L_x_44) ;  /* 0x000003e000007945 */ /* 0x000fe20003800200 */
[----:B------:R-:W-:Y:S02]  /*02c0*/  IMAD.MOV.U32 R5, RZ, RZ, R17 ;  /* 0x000000ffff057224 */ /* 0x000fe400078e0011 */
[----:B------:R-:W-:Y:S02]  /*02d0*/  IMAD.MOV.U32 R22, RZ, RZ, RZ ;  /* 0x000000ffff167224 */ /* 0x000fe400078e00ff */
[----:B0-----:R-:W-:Y:S01]  /*02e0*/  IMAD.MOV.U32 R17, RZ, RZ, R3 ;  /* 0x000000ffff117224 */ /* 0x001fe200078e0003 */
[----:B-1----:R-:W-:-:S04]  /*02f0*/  I2FP.F32.S32 R0, R18 ;  /* 0x0000001200007245 */ /* 0x002fc80000201400 */
[----:B------:R-:W-:Y:S01]  /*0300*/  FSETP.GT.AND P0, PT, R3, R0, PT ;  /* 0x000000000300720b */ /* 0x000fe20003f04000 */
[----:B------:R-:W-:-:S12]  /*0310*/  HFMA2 R0, -RZ, RZ, 0, 0 ;  /* 0x00000000ff007431 */ /* 0x000fd800000001ff */
[----:B------:R-:W-:Y:S05]  /*0320*/  @!P0 BRA `(.L_x_45) ;  /* 0x0000000000d88947 */ /* 0x000fea0003800000 */
[----:B------:R-:W-:Y:S01]  /*0330*/  I2FP.F32.U32 R0, R7 ;  /* 0x0000000700007245 */ /* 0x000fe20000201000 */
[C---:B------:R-:W-:Y:S01]  /*0340*/  FADD R24, R5.reuse, R12 ;  /* 0x0000000c05187221 */ /* 0x040fe20000000000 */
[----:B------:R-:W-:Y:S01]  /*0350*/  I2FP.F32.U32 R22, R6 ;  /* 0x0000000600167245 */ /* 0x000fe20000201000 */
[----:B------:R-:W-:Y:S02]  /*0360*/  IMAD.MOV.U32 R19, RZ, RZ, R18 ;  /* 0x000000ffff137224 */ /* 0x000fe400078e0012 */
[C---:B------:R-:W-:Y:S01]  /*0370*/  FADD R2, R5.reuse, R0 ;  /* 0x0000000005027221 */ /* 0x040fe20000000000 */
[----:B------:R-:W-:Y:S01]  /*0380*/  FSETP.GEU.AND P2, PT, R24, R13, PT ;  /* 0x0000000d1800720b */ /* 0x000fe20003f4e000 */
[----:B------:R-:W-:-:S03]  /*0390*/  FADD R3, R5, R22 ;  /* 0x0000001605037221 */ /* 0x000fc60000000000 */
[----:B------:R-:W-:Y:S02]  /*03a0*/  FSETP.GEU.AND P1, PT, R2, R15, PT ;  /* 0x0000000f0200720b */ /* 0x000fe40003f2e000 */
[----:B------:R-:W-:Y:S02]  /*03b0*/  FSETP.GEU.OR P2, PT, R5, R12, P2 ;  /* 0x0000000c0500720b */ /* 0x000fe4000174e400 */
[----:B------:R-:W-:Y:S02]  /*03c0*/  FSETP.GEU.AND P0, PT, R3, R16, PT ;  /* 0x000000100300720b */ /* 0x000fe40003f0e000 */
[C---:B------:R-:W-:Y:S01]  /*03d0*/  FSETP.GTU.OR P1, PT, R5.reuse, R0, P1 ;  /* 0x000000000500720b */ /* 0x040fe20000f2c400 */
[C---:B------:R-:W-:Y:S01]  /*03e0*/  FADD R0, R5.reuse, R14 ;  /* 0x0000000e05007221 */ /* 0x040fe20000000000 */
[----:B------:R-:W-:Y:S02]  /*03f0*/  I2FP.F32.U32 R3, R8 ;  /* 0x0000000800037245 */ /* 0x000fe40000201000 */
[----:B------:R-:W-:-:S02]  /*0400*/  FSETP.GEU.OR P3, PT, R5, R14, P2 ;  /* 0x0000000e0500720b */ /* 0x000fc4000176e400 */
[----:B------:R-:W-:Y:S01]  /*0410*/  FSETP.GTU.OR P2, PT, R5, R22, P0 ;  /* 0x000000160500720b */ /* 0x000fe2000074c400 */
[----:B------:R-:W-:Y:S01]  /*0420*/  IMAD.MOV.U32 R22, RZ, RZ, RZ ;  /* 0x000000ffff167224 */ /* 0x000fe200078e00ff */
[----:B------:R-:W-:Y:S01]  /*0430*/  FSETP.GEU.OR P0, PT, R0, R3, P3 ;  /* 0x000000030000720b */ /* 0x000fe20001f0e400 */
[----:B------:R-:W-:Y:S01]  /*0440*/  IMAD.MOV.U32 R0, RZ, RZ, RZ ;  /* 0x000000ffff007224 */ /* 0x000fe200078e00ff */
[----:B------:R-:W-:-:S13]  /*0450*/  PLOP3.LUT P1, PT, P1, P2, PT, 0xf8, 0x8f ;  /* 0x00000000008f781c */ /* 0x000fda0000f25f70 */
.L_x_50:
[----:B------:R-:W0:Y:S01]  /*0460*/  S2UR UR5, SR_CgaCtaId ;  /* 0x00000000000579c3 */ /* 0x000e220000008800 */
[----:B------:R-:W1:Y:S01]  /*0470*/  LDCU UR10, c[0x0][0x384] ;  /* 0x00007080ff0a77ac */ /* 0x000e620008000800 */
[----:B------:R-:W-:Y:S01]  /*0480*/  IADD3 R2, PT, PT, R9, R18, RZ ;  /* 0x0000001209027210 */ /* 0x000fe20007ffe0ff */
[----:B------:R-:W-:Y:S01]  /*0490*/  IMAD.IADD R21, R6, 0x1, R19 ;  /* 0x0000000106157824 */ /* 0x000fe200078e0213 */
[----:B------:R-:W-:Y:S01]  /*04a0*/  BSSY.RECONVERGENT B1, `(.L_x_46) ;  /* 0x000001c000017945 */ /* 0x000fe20003800200 */
[----:B------:R-:W-:Y:S01]  /*04b0*/  UMOV UR4, 0x400 ;  /* 0x0000040000047882 */ /* 0x000fe20000000000 */
[----:B------:R-:W-:Y:S01]  /*04c0*/  IMAD.IADD R24, R7, 0x1, R18 ;  /* 0x0000000107187824 */ /* 0x000fe200078e0212 */
[----:B------:R-:W-:Y:S01]  /*04d0*/  FSETP.GT.AND P2, PT, R17, R26, PT ;  /* 0x0000001a1100720b */ /* 0x000fe20003f44000 */
[----:B------:R-:W-:Y:S02]  /*04e0*/  IMAD R2, R8, R19, R2 ;  /* 0x0000001308027224 */ /* 0x000fe400078e0202 */
[----:B------:R-:W-:-:S02]  /*04f0*/  VIADD R19, R19, 0x1 ;  /* 0x0000000113137836 */ /* 0x000fc40000000000 */
[----:B------:R-:W-:Y:S02]  /*0500*/  IMAD.MOV.U32 R23, RZ, RZ, R18 ;  /* 0x000000ffff177224 */ /* 0x000fe400078e0012 */
[----:B-1----:R-:W-:Y:S01]  /*0510*/  IMAD R21, R21, UR10, R24 ;  /* 0x0000000a15157c24 */ /* 0x002fe2000f8e0218 */
[----:B0-----:R-:W-:-:S06]  /*0520*/  ULEA UR4, UR5, UR4, 0x18 ;  /* 0x0000000405047291 */ /* 0x001fcc000f8ec0ff */
[----:B------:R-:W-:-:S07]  /*0530*/  LEA R24, R2, UR4, 0x2 ;  /* 0x0000000402187c11 */ /* 0x000fce000f8e10ff */
.L_x_49:
[----:B------:R-:W-:Y:S01]  /*0540*/  IADD3 R23, PT, PT, R23, 0x1, RZ ;  /* 0x0000000117177810 */ /* 0x000fe20007ffe0ff */
[----:B------:R-:W-:Y:S01]  /*0550*/  BSSY.RECONVERGENT B2, `(.L_x_47) ;  /* 0x000000d000027945 */ /* 0x000fe20003800200 */
[----:B------:R-:W-:Y:S02]  /*0560*/  FSETP.GT.AND P3, PT, R17, R20, PT ;  /* 0x000000141100720b */ /* 0x000fe40003f64000 */
[----:B------:R-:W-:Y:S01]  /*0570*/  I2FP.F32.S32 R20, R23 ;  /* 0x0000001700147245 */ /* 0x000fe20000201400 */
[----:B------:R-:W-:Y:S10]  /*0580*/  @P1 BRA `(.L_x_48) ;  /* 0x0000000000241947 */ /* 0x000ff40003800000 */
[----:B------:R-:W0:Y:S01]  /*0590*/  @!P0 LDS R3, [R24] ;  /* 0x0000000018038984 */ /* 0x000e220000000800 */
[----:B------:R-:W-:Y:S01]  /*05a0*/  @!P0 FADD R0, R0, 1 ;  /* 0x3f80000000008421 */ /* 0x000fe20000000000 */
[----:B0-----:R-:W-:Y:S01]  /*05b0*/  @!P0 FADD R22, R22, R3 ;  /* 0x0000000316168221 */ /* 0x001fe20000000000 */
[----:B------:R-:W-:Y:S06]  /*05c0*/  @!P0 BRA `(.L_x_48) ;  /* 0x0000000000148947 */ /* 0x000fec0003800000 */
[----:B------:R-:W0:Y:S02]  /*05d0*/  LDC.64 R2, c[0x0][0x390] ;  /* 0x0000e400ff027b82 */ /* 0x000e240000000a00 */
[----:B0-----:R-:W-:-:S06]  /*05e0*/  IMAD.WIDE R2, R21, 0x4, R2 ;  /* 0x0000000415027825 */ /* 0x001fcc00078e0202 */
[----:B------:R-:W2:Y:S01]  /*05f0*/  LDG.E R3, desc[UR6][R2.64] ;  /* 0x0000000602037981 */ /* 0x000ea2000c1e1900 */
[----:B------:R-:W-:Y:S01]  /*0600*/  FADD R0, R0, 1 ;  /* 0x3f80000000007421 */ /* 0x000fe20000000000 */
[----:B--2---:R-:W-:-:S07]  /*0610*/  FADD R22, R22, R3 ;  /* 0x0000000316167221 */ /* 0x004fce0000000000 */
.L_x_48:
[----:B------:R-:W-:Y:S05]  /*0620*/  BSYNC.RECONVERGENT B2 ;  /* 0x0000000000027941 */ /* 0x000fea0003800200 */
.L_x_47:
[----:B------:R-:W-:Y:S02]  /*0630*/  VIADD R24, R24, 0x4 ;  /* 0x0000000418187836 */ /* 0x000fe40000000000 */
[----:B------:R-:W-:Y:S01]  /*0640*/  VIADD R21, R21, 0x1 ;  /* 0x0000000115157836 */ /* 0x000fe20000000000 */
[----:B------:R-:W-:Y:S06]  /*0650*/  @P3 BRA `(.L_x_49) ;  /* 0xfffffffc00b83947 */ /* 0x000fec000383ffff */
[----:B------:R-:W-:Y:S05]  /*0660*/  BSYNC.RECONVERGENT B1 ;  /* 0x0000000000017941 */ /* 0x000fea0003800200 */
.L_x_46:
[----:B------:R-:W-:Y:S01]  /*0670*/  I2FP.F32.S32 R26, R19 ;  /* 0x00000013001a7245 */ /* 0x000fe20000201400 */
[----:B------:R-:W-:Y:S06]  /*0680*/  @P2 BRA `(.L_x_50) ;  /* 0xfffffffc00742947 */ /* 0x000fec000383ffff */
.L_x_45:
[----:B------:R-:W-:Y:S05]  /*0690*/  BSYNC.RECONVERGENT B0 ;  /* 0x0000000000007941 */ /* 0x000fea0003800200 */
.L_x_44:
[----:B------:R-:W-:-:S04]  /*06a0*/  FSETP.GEU.AND P0, PT, R22, R11, PT ;  /* 0x0000000b1600720b */ /* 0x000fc80003f0e000 */
[----:B------:R-:W-:-:S13]  /*06b0*/  FSETP.GEU.OR P0, PT, R17, R10, P0 ;  /* 0x0000000a1100720b */ /* 0x000fda000070e400 */
[----:B------:R-:W-:Y:S05]  /*06c0*/  @!P0 BRA `(.L_x_51) ;  /* 0xfffffff800f08947 */ /* 0x000fea000383ffff */
.L_x_43:
[----:B------:R-:W0:Y:S01]  /*06d0*/  F2I.TRUNC.NTZ R2, -R5 ;  /* 0x8000000500027305 */ /* 0x000e22000020f100 */
[----:B------:R-:W1:Y:S01]  /*06e0*/  LDC.64 R6, c[0x0][0x398] ;  /* 0x0000e600ff067b82 */ /* 0x000e620000000a00 */
[----:B------:R-:W-:Y:S01]  /*06f0*/  FADD R3, R5, 1 ;  /* 0x3f80000005037421 */ /* 0x000fe20000000000 */
[----:B------:R-:W-:Y:S05]  /*0700*/  WARPSYNC.ALL ;  /* 0x0000000000007948 */ /* 0x000fea0003800000 */
[----:B0-----:R-:W-:-:S04]  /*0710*/  I2FP.F32.S32 R8, R2 ;  /* 0x0000000200087245 */ /* 0x001fc80000201400 */
[----:B------:R-:W-:Y:S01]  /*0720*/  FSETP.GT.AND P0, PT, R3, R8, PT ;  /* 0x000000080300720b */ /* 0x000fe20003f04000 */
[----:B-1----:R-:W-:-:S05]  /*0730*/  IMAD.WIDE R6, R4, 0x4, R6 ;  /* 0x0000000404067825 */ /* 0x002fca00078e0206 */
[----:B------:R1:W-:Y:S01]  /*0740*/  STG.E desc[UR6][R6.64], R5 ;  /* 0x0000000506007986 */ /* 0x0003e2000c101906 */
[----:B------:R-:W-:Y:S06]  /*0750*/  BAR.SYNC.DEFER_BLOCKING 0x0 ;  /* 0x0000000000007b1d */ /* 0x000fec0000010000 */
[----:B------:R-:W-:Y:S05]  /*0760*/  @!P0 BRA `(.L_x_42) ;  /* 0x0000000000a88947 */ /* 0x000fea0003800000 */
[----:B------:R-:W1:Y:S01]  /*0770*/  F2F.F64.F32 R12, R0 ;  /* 0x00000000000c7310 */ /* 0x000e620000201800 */
[----:B------:R-:W-:Y:S07]  /*0780*/  BSSY.RECONVERGENT B0, `(.L_x_52) ;  /* 0x000000e000007945 */ /* 0x000fee0003800200 */
[----:B-1----:R-:W0:Y:S01]  /*0790*/  MUFU.RCP64H R7, R13 ;  /* 0x0000000d00077308 */ /* 0x002e220000001800 */
[----:B------:R-:W-:-:S05]  /*07a0*/  VIADD R6, R13, 0x300402 ;  /* 0x003004020d067836 */ /* 0x000fca0000000000 */
[----:B------:R-:W-:Y:S01]  /*07b0*/  FSETP.GEU.AND P0, PT, |R6|, 5.8789094863358348022e-39, PT ;  /* 0x004004020600780b */ /* 0x000fe20003f0e200 */
[----:B0-----:R-:W-:-:S08]  /*07c0*/  DFMA R8, -R12, R6, 1 ;  /* 0x3ff000000c08742b */ /* 0x001fd00000000106 */
[----:B------:R-:W-:-:S08]  /*07d0*/  DFMA R8, R8, R8, R8 ;  /* 0x000000080808722b */ /* 0x000fd00000000008 */
[----:B------:R-:W-:-:S08]  /*07e0*/  DFMA R8, R6, R8, R6 ;  /* 0x000000080608722b */ /* 0x000fd00000000006 */
[----:B------:R-:W-:-:S08]  /*07f0*/  DFMA R10, -R12, R8, 1 ;  /* 0x3ff000000c0a742b */ /* 0x000fd00000000108 */
[----:B------:R-:W-:Y:S01]  /*0800*/  DFMA R6, R8, R10, R8 ;  /* 0x0000000a0806722b */ /* 0x000fe20000000008 */
[----:B------:R-:W-:Y:S10]  /*0810*/  @P0 BRA `(.L_x_53) ;  /* 0x0000000000100947 */ /* 0x000ff40003800000 */
[----:B------:R-:W-:Y:S02]  /*0820*/  LOP3.LUT R5, R13, 0x7fffffff, RZ, 0xc0, !PT ;  /* 0x7fffffff0d057812 */ /* 0x000fe400078ec0ff */
[----:B------:R-:W-:-:S03]  /*0830*/  MOV R8, 0x860 ;  /* 0x0000086000087802 */ /* 0x000fc60000000f00 */
[----:B------:R-:W-:-:S07]  /*0840*/  VIADD R5, R5, 0xfff00000 ;  /* 0xfff0000005057836 */ /* 0x000fce0000000000 */
[----:B------:R-:W-:Y:S05]  /*0850*/  CALL.REL.NOINC `($__internal_2_$__cuda_sm20_dblrcp_rn_slowpath_v3) ;  /* 0x0000000000787944 */ /* 0x000fea0003c00000 */
.L_x_53:
[----:B------:R-:W-:Y:S05]  /*0860*/  BSYNC.RECONVERGENT B0 ;  /* 0x0000000000007941 */ /* 0x000fea0003800200 */
.L_x_52:
[----:B------:R-:W-:-:S07]  /*0870*/  MOV R5, R2 ;  /* 0x0000000200057202 */ /* 0x000fce0000000f00 */
.L_x_58:
[----:B------:R-:W0:Y:S01]  /*0880*/  LDC.64 R8, c[0x0][0x3a0] ;  /* 0x0000e800ff087b82 */ /* 0x000e220000000a00 */
[----:B------:R-:W1:Y:S01]  /*0890*/  LDCU UR4, c[0x0][0x384] ;  /* 0x00007080ff0477ac */ /* 0x000e620008000800 */
[----:B------:R-:W-:Y:S01]  /*08a0*/  BSSY.RECONVERGENT B0, `(.L_x_54) ;  /* 0x0000012000007945 */ /* 0x000fe20003800200 */
[----:B------:R-:W-:Y:S01]  /*08b0*/  FSETP.NEU.AND P1, PT, R0, RZ, PT ;  /* 0x000000ff0000720b */ /* 0x000fe20003f2d000 */
[----:B------:R-:W-:Y:S02]  /*08c0*/  IMAD.MOV.U32 R14, RZ, RZ, R2 ;  /* 0x000000ffff0e7224 */ /* 0x000fe400078e0002 */
[----:B-1----:R-:W-:-:S10]  /*08d0*/  IMAD R17, R5, UR4, R4 ;  /* 0x0000000405117c24 */ /* 0x002fd4000f8e0204 */
.L_x_57:
[----:B------:R-:W-:Y:S04]  /*08e0*/  BSSY.RECONVERGENT B1, `(.L_x_55) ;  /* 0x0000009000017945 */ /* 0x000fe80003800200 */
[----:B------:R-:W-:Y:S05]  /*08f0*/  @!P1 BRA `(.L_x_56) ;  /* 0x00000000001c9947 */ /* 0x000fea0003800000 */
[----:B------:R-:W-:-:S04]  /*0900*/  IMAD.IADD R11, R17, 0x1, R14 ;  /* 0x00000001110b7824 */ /* 0x000fc800078e020e */
[----:B0-----:R-:W-:-:S05]  /*0910*/  IMAD.WIDE R10, R11, 0x4, R8 ;  /* 0x000000040b0a7825 */ /* 0x001fca00078e0208 */
[----:B------:R-:W2:Y:S02]  /*0920*/  LDG.E R15, desc[UR6][R10.64] ;  /* 0x000000060a0f7981 */ /* 0x000ea4000c1e1900 */
[----:B--2---:R-:W0:Y:S02]  /*0930*/  F2F.F64.F32 R12, R15 ;  /* 0x0000000f000c7310 */ /* 0x004e240000201800 */
[----:B0-----:R-:W-:-:S10]  /*0940*/  DADD R12, R12, R6 ;  /* 0x000000000c0c7229 */ /* 0x001fd40000000006 */
[----:B------:R-:W0:Y:S02]  /*0950*/  F2F.F32.F64 R13, R12 ;  /* 0x0000000c000d7310 */ /* 0x000e240000301000 */
[----:B0-----:R1:W-:Y:S02]  /*0960*/  STG.E desc[UR6][R10.64], R13 ;  /* 0x0000000d0a007986 */ /* 0x0013e4000c101906 */
.L_x_56:
[----:B------:R-:W-:Y:S05]  /*0970*/  BSYNC.RECONVERGENT B1 ;  /* 0x0000000000017941 */ /* 0x000fea0003800200 */
.L_x_55:
[----:B------:R-:W-:-:S05]  /*0980*/  VIADD R14, R14, 0x1 ;  /* 0x000000010e0e7836 */ /* 0x000fca0000000000 */
[----:B-1----:R-:W-:-:S04]  /*0990*/  I2FP.F32.S32 R10, R14 ;  /* 0x0000000e000a7245 */ /* 0x002fc80000201400 */
[----:B------:R-:W-:-:S13]  /*09a0*/  FSETP.GT.AND P0, PT, R3, R10, PT ;  /* 0x0000000a0300720b */ /* 0x000fda0003f04000 */
[----:B------:R-:W-:Y:S05]  /*09b0*/  @P0 BRA `(.L_x_57) ;  /* 0xfffffffc00c80947 */ /* 0x000fea000383ffff */
[----:B------:R-:W-:Y:S05]  /*09c0*/  BSYNC.RECONVERGENT B0 ;  /* 0x0000000000007941 */ /* 0x000fea0003800200 */
.L_x_54:
[----:B------:R-:W-:-:S05]  /*09d0*/  VIADD R5, R5, 0x1 ;  /* 0x0000000105057836 */ /* 0x000fca0000000000 */
[----:B0-----:R-:W-:-:S04]  /*09e0*/  I2FP.F32.S32 R8, R5 ;  /* 0x0000000500087245 */ /* 0x001fc80000201400 */
[----:B------:R-:W-:-:S13]  /*09f0*/  FSETP.GT.AND P0, PT, R3, R8, PT ;  /* 0x000000080300720b */ /* 0x000fda0003f04000 */
[----:B------:R-:W-:Y:S05]  /*0a00*/  @P0 BRA `(.L_x_58) ;  /* 0xfffffffc009c0947 */ /* 0x000fea000383ffff */
.L_x_42:
[----:B------:R-:W-:Y:S05]  /*0a10*/  WARPSYNC.ALL ;  /* 0x0000000000007948 */ /* 0x000fea0003800000 */
[----:B------:R-:W-:Y:S06]  /*0a20*/  BAR.SYNC.DEFER_BLOCKING 0x0 ;  /* 0x0000000000007b1d */ /* 0x000fec0000010000 */
[----:B------:R-:W-:Y:S05]  /*0a30*/  EXIT ;  /* 0x000000000000794d */ /* 0x000fea0003800000 */
        .weak           $__internal_2_$__cuda_sm20_dblrcp_rn_slowpath_v3
        .type           $__internal_2_$__cuda_sm20_dblrcp_rn_slowpath_v3,@function
        .size           $__internal_2_$__cuda_sm20_dblrcp_rn_slowpath_v3,(.L_x_66 - $__internal_2_$__cuda_sm20_dblrcp_rn_slowpath_v3)
$__internal_2_$__cuda_sm20_dblrcp_rn_slowpath_v3:
[----:B------:R-:W-:Y:S01]  /*0a40*/  MOV R6, R12 ;  /* 0x0000000c00067202 */ /* 0x000fe20000000f00 */
[----:B------:R-:W-:Y:S01]  /*0a50*/  IMAD.MOV.U32 R7, RZ, RZ, R13 ;  /* 0x000000ffff077224 */ /* 0x000fe200078e000d */
[----:B------:R-:W-:Y:S05]  /*0a60*/  BSSY.RECONVERGENT B1, `(.L_x_59) ;  /* 0x0000025000017945 */ /* 0x000fea0003800200 */
[----:B------:R-:W-:-:S14]  /*0a70*/  DSETP.GTU.AND P0, PT, |R6|, +INF , PT ;  /* 0x7ff000000600742a */ /* 0x000fdc0003f0c200 */
[----:B------:R-:W-:Y:S05]  /*0a80*/  @P0 BRA `(.L_x_60) ;  /* 0x0000000000800947 */ /* 0x000fea0003800000 */
[----:B------:R-:W-:-:S05]  /*0a90*/  LOP3.LUT R12, R13, 0x7fffffff, RZ, 0xc0, !PT ;  /* 0x7fffffff0d0c7812 */ /* 0x000fca00078ec0ff */
[----:B------:R-:W-:-:S05]  /*0aa0*/  VIADD R9, R12, 0xffffffff ;  /* 0xffffffff0c097836 */ /* 0x000fca0000000000 */
[----:B------:R-:W-:-:S13]  /*0ab0*/  ISETP.GE.U32.AND P0, PT, R9, 0x7fefffff, PT ;  /* 0x7fefffff0900780c */ /* 0x000fda0003f06070 */
[----:B------:R-:W-:Y:S01]  /*0ac0*/  @P0 LOP3.LUT R11, R7, 0x7ff00000, RZ, 0x3c, !PT ;  /* 0x7ff00000070b0812 */ /* 0x000fe200078e3cff */
[----:B------:R-:W-:Y:S01]  /*0ad0*/  @P0 IMAD.MOV.U32 R10, RZ, RZ, RZ ;  /* 0x000000ffff0a0224 */ /* 0x000fe200078e00ff */
[----:B------:R-:W-:Y:S06]  /*0ae0*/  @P0 BRA `(.L_x_61) ;  /* 0x0000000000700947 */ /* 0x000fec0003800000 */
[----:B------:R-:W-:-:S13]  /*0af0*/  ISETP.GE.U32.AND P0, PT, R12, 0x1000001, PT ;  /* 0x010000010c00780c */ /* 0x000fda0003f06070 */
[----:B------:R-:W-:Y:S05]  /*0b00*/  @!P0 BRA `(.L_x_62) ;  /* 0x0000000000388947 */ /* 0x000fea0003800000 */
[----:B------:R-:W-:Y:S01]  /*0b10*/  VIADD R11, R7, 0xc0200000 ;  /* 0xc0200000070b7836 */ /* 0x000fe20000000000 */
[----:B------:R-:W-:Y:S01]  /*0b20*/  MOV R10, R6 ;  /* 0x00000006000a7202 */ /* 0x000fe20000000f00 */
[----:B------:R-:W-:Y:S02]  /*0b30*/  IMAD.MOV.U32 R12, RZ, RZ, R5 ;  /* 0x000000ffff0c7224 */ /* 0x000fe400078e0005 */
[----:B------:R-:W0:Y:S04]  /*0b40*/  MUFU.RCP64H R13, R11 ;  /* 0x0000000b000d7308 */ /* 0x000e280000001800 */
[----:B0-----:R-:W-:-:S08]  /*0b50*/  DFMA R14, -R10, R12, 1 ;  /* 0x3ff000000a0e742b */ /* 0x001fd0000000010c */
[----:B------:R-:W-:-:S08]  /*0b60*/  DFMA R14, R14, R14, R14 ;  /* 0x0000000e0e0e722b */ /* 0x000fd0000000000e */
[----:B------:R-:W-:-:S08]  /*0b70*/  DFMA R14, R12, R14, R12 ;  /* 0x0000000e0c0e722b */ /* 0x000fd0000000000c */
[----:B------:R-:W-:-:S08]  /*0b80*/  DFMA R12, -R10, R14, 1 ;  /* 0x3ff000000a0c742b */ /* 0x000fd0000000010e */
[----:B------:R-:W-:-:S08]  /*0b90*/  DFMA R12, R14, R12, R14 ;  /* 0x0000000c0e0c722b */ /* 0x000fd0000000000e */
[----:B------:R-:W-:-:S08]  /*0ba0*/  DMUL R12, R12, 2.2250738585072013831e-308 ;  /* 0x001000000c0c7828 */ /* 0x000fd00000000000 */
[----:B------:R-:W-:-:S08]  /*0bb0*/  DFMA R6, -R6, R12, 1 ;  /* 0x3ff000000606742b */ /* 0x000fd0000000010c */
[----:B------:R-:W-:-:S08]  /*0bc0*/  DFMA R6, R6, R6, R6 ;  /* 0x000000060606722b */ /* 0x000fd00000000006 */
[----:B------:R-:W-:Y:S01]  /*0bd0*/  DFMA R10, R12, R6, R12 ;  /* 0x000000060c0a722b */ /* 0x000fe2000000000c */
[----:B------:R-:W-:Y:S10]  /*0be0*/  BRA `(.L_x_61) ;  /* 0x0000000000307947 */ /* 0x000ff40003800000 */
.L_x_62:
[----:B------:R-:W-:Y:S01]  /*0bf0*/  DMUL R6, R6, 8.11296384146066816958e+31 ;  /* 0x4690000006067828 */ /* 0x000fe20000000000 */
[----:B------:R-:W-:-:S05]  /*0c00*/  IMAD.MOV.U32 R10, RZ, RZ, R5 ;  /* 0x000000ffff0a7224 */ /* 0x000fca00078e0005 */
[----:B------:R-:W0:Y:S02]  /*0c10*/  MUFU.RCP64H R11, R7 ;  /* 0x00000007000b7308 */ /* 0x000e240000001800 */
[----:B0-----:R-:W-:-:S08]  /*0c20*/  DFMA R12, -R6, R10, 1 ;  /* 0x3ff00000060c742b */ /* 0x001fd0000000010a */
[----:B------:R-:W-:-:S08]  /*0c30*/  DFMA R12, R12, R12, R12 ;  /* 0x0000000c0c0c722b */ /* 0x000fd0000000000c */
[----:B------:R-:W-:-:S08]  /*0c40*/  DFMA R12, R10, R12, R10 ;  /* 0x0000000c0a0c722b */ /* 0x000fd0000000000a */
[----:B------:R-:W-:-:S08]  /*0c50*/  DFMA R10, -R6, R12, 1 ;  /* 0x3ff00000060a742b */ /* 0x000fd0000000010c */
[----:B------:R-:W-:-:S08]  /*0c60*/  DFMA R10, R12, R10, R12 ;  /* 0x0000000a0c0a722b */ /* 0x000fd0000000000c */
[----:B------:R-:W-:Y:S01]  /*0c70*/  DMUL R10, R10, 8.11296384146066816958e+31 ;  /* 0x469000000a0a7828 */ /* 0x000fe20000000000 */
[----:B------:R-:W-:Y:S10]  /*0c80*/  BRA `(.L_x_61) ;  /* 0x0000000000087947 */ /* 0x000ff40003800000 */
.L_x_60:
[----:B------:R-:W-:Y:S01]  /*0c90*/  LOP3.LUT R11, R7, 0x80000, RZ, 0xfc, !PT ;  /* 0x00080000070b7812 */ /* 0x000fe200078efcff */
[----:B------:R-:W-:-:S07]  /*0ca0*/  IMAD.MOV.U32 R10, RZ, RZ, R6 ;  /* 0x000000ffff0a7224 */ /* 0x000fce00078e0006 */
.L_x_61:
[----:B------:R-:W-:Y:S05]  /*0cb0*/  BSYNC.RECONVERGENT B1 ;  /* 0x0000000000017941 */ /* 0x000fea0003800200 */
.L_x_59:
[----:B------:R-:W-:Y:S01]  /*0cc0*/  IMAD.MOV.U32 R9, RZ, RZ, 0x0 ;  /* 0x00000000ff097424 */ /* 0x000fe200078e00ff */
[----:B------:R-:W-:Y:S01]  /*0cd0*/  MOV R6, R10 ;  /* 0x0000000a00067202 */ /* 0x000fe20000000f00 */
[----:B------:R-:W-:Y:S02]  /*0ce0*/  IMAD.MOV.U32 R7, RZ, RZ, R11 ;  /* 0x000000ffff077224 */ /* 0x000fe400078e000b */
[----:B------:R-:W-:Y:S05]  /*0cf0*/  RET.REL.NODEC R8 `(smoothingFilter) ;  /* 0xfffffff008c07950 */ /* 0x000fea0003c3ffff */
.L_x_63:
        /* <DEDUP_REMOVED lines=16> */
.L_x_66:


//--------------------- .nv.shared.outFilter      --------------------------
	.section	.nv.shared.outFilter,"aw",@nobits
	.sectionflags	@""
	.align	16
	.zero		1024


//--------------------- .nv.shared.reserved.0     --------------------------
	.section	.nv.shared.reserved.0,"aw",@nobits
	.weak		__nv_reservedSMEM_offset_0_alias
	.size		__nv_reservedSMEM_offset_0_alias, 0, 64
	.other		__nv_reservedSMEM_offset_0_alias,@"STO_CUDA_RESERVED_SHARED STV_DEFAULT"
__nv_reservedSMEM_offset_0_alias:
	.zero		0
	.zero		64


//--------------------- .nv.shared.normalizeFilter --------------------------
	.section	.nv.shared.normalizeFilter,"aw",@nobits
	.sectionflags	@""
	.align	16
	.zero		1024


//--------------------- .nv.shared.smoothingFilter --------------------------
	.section	.nv.shared.smoothingFilter,"aw",@nobits
	.sectionflags	@""
	.align	16
	.zero		1024


//--------------------- .nv.constant0.outFilter   --------------------------
	.section	.nv.constant0.outFilter,"a",@progbits
	.sectionflags	@""
	.align	4
.nv.constant0.outFilter:
	.zero		928


//--------------------- .nv.constant0.normalizeFilter --------------------------
	.section	.nv.constant0.normalizeFilter,"a",@progbits
	.sectionflags	@""
	.align	4
.nv.constant0.normalizeFilter:
	.zero		920


//--------------------- .nv.constant0.smoothingFilter --------------------------
	.section	.nv.constant0.smoothingFilter,"a",@progbits
	.sectionflags	@""
	.align	4
.nv.constant0.smoothingFilter:
	.zero		936


//--------------------- SYMBOLS --------------------------

	.type		.nv.reservedSmem.offset0,@object
	.size		.nv.reservedSmem.offset0,0x4
	.type		.nv.reservedSmem.cap,@object
	.size		.nv.reservedSmem.cap,0x4
